	.target	sm_100

	.elftype	@"ET_EXEC"


//--------------------- .note.nv.tkinfo           --------------------------
	.section	.note.nv.tkinfo,"",@"SHT_NOTE"
	.sectionflags	@"SHF_NOTE_NV_TKINFO"
	.tkinfo
        /*0018*/ 	.word	0x00000081
        /*0030*/ 	.string	""
        /*0030*/ 	.string	"ptxas"
        /*0030*/ 	.string	"Cuda compilation tools, release 12.9, V12.9.86"
        /*0030*/ 	.string	"Build cuda_12.9.r12.9/compiler.36037853_0"
        /*0030*/ 	.string	"-regUsageLevel 10 -arch sm_100f -m 64 "



//--------------------- .note.nv.cuver            --------------------------
	.section	.note.nv.cuver,"",@"SHT_NOTE"
	.sectionflags	@"SHF_NOTE_NV_CUVER"
        /*0018*/ 	.short	0x0001
        /*001a*/ 	.short	0x0064
        /*001c*/ 	.short	0x0001
        /*001e*/ 	.short	0x0000
        /*0020*/ 	.short	0x0001
        /*0022*/ 	.short	0x0000


//--------------------- .nv.info                  --------------------------
	.section	.nv.info,"",@"SHT_CUDA_INFO"
	.align	4


	//----- nvinfo : EIATTR_REGCOUNT
	.align		4
        /*0000*/ 	.byte	0x04, 0x2f
        /*0002*/ 	.short	(.L_17 - .L_16)
	.align		4
.L_16:
        /*0004*/ 	.word	index@(_ZN9deep_gemm24sm100_fp8_gemm_1d1d_implILN4cute4UMMA5MajorE0ELS3_0ELj0ELj4096ELj7168ELj128ELj192ELj128ELj1ELj128ELj128ELj128ELj6ELj128ELj128ELj2ELb0ELj132ELNS_8GemmTypeE0ELb0EN7cutlass10bfloat16_tENS_16EpilogueIdentityEEEvPijjj14CUtensorMap_stS9_S9_S9_S9_)
        /*0008*/ 	.word	0x0000002f


	//----- nvinfo : EIATTR_FRAME_SIZE
	.align		4
.L_17:
        /*000c*/ 	.byte	0x04, 0x11
        /*000e*/ 	.short	(.L_19 - .L_18)
	.align		4
.L_18:
        /*0010*/ 	.word	index@($__internal_3_$__cuda_sm20_div_u16)
        /*0014*/ 	.word	0x00000000


	//----- nvinfo : EIATTR_FRAME_SIZE
	.align		4
.L_19:
        /*0018*/ 	.byte	0x04, 0x11
        /*001a*/ 	.short	(.L_21 - .L_20)
	.align		4
.L_20:
        /*001c*/ 	.word	index@($__internal_2_$__cuda_sm10x_tcgen05_guardrail_trap_unallocated_columns_being_dealloced)
        /*0020*/ 	.word	0x00000000


	//----- nvinfo : EIATTR_FRAME_SIZE
	.align		4
.L_21:
        /*0024*/ 	.byte	0x04, 0x11
        /*0026*/ 	.short	(.L_23 - .L_22)
	.align		4
.L_22:
        /*0028*/ 	.word	index@($__internal_1_$__cuda_sm10x_tcgen05_guardrail_trap_phase_invalid_during_alloc)
        /*002c*/ 	.word	0x00000000


	//----- nvinfo : EIATTR_FRAME_SIZE
	.align		4
.L_23:
        /*0030*/ 	.byte	0x04, 0x11
        /*0032*/ 	.short	(.L_25 - .L_24)
	.align		4
.L_24:
        /*0034*/ 	.word	index@($__internal_0_$__cuda_sm10x_tcgen05_guardrail_trap_col_being_dealloced_not_returned_by_alloc)
        /*0038*/ 	.word	0x00000000


	//----- nvinfo : EIATTR_FRAME_SIZE
	.align		4
.L_25:
        /*003c*/ 	.byte	0x04, 0x11
        /*003e*/ 	.short	(.L_27 - .L_26)
	.align		4
.L_26:
        /*0040*/ 	.word	index@(_ZN9deep_gemm24sm100_fp8_gemm_1d1d_implILN4cute4UMMA5MajorE0ELS3_0ELj0ELj4096ELj7168ELj128ELj192ELj128ELj1ELj128ELj128ELj128ELj6ELj128ELj128ELj2ELb0ELj132ELNS_8GemmTypeE0ELb0EN7cutlass10bfloat16_tENS_16EpilogueIdentityEEEvPijjj14CUtensorMap_stS9_S9_S9_S9_)
        /*0044*/ 	.word	0x00000000


	//----- nvinfo : EIATTR_MIN_STACK_SIZE
	.align		4
.L_27:
        /*0048*/ 	.byte	0x04, 0x12
        /*004a*/ 	.short	(.L_29 - .L_28)
	.align		4
.L_28:
        /*004c*/ 	.word	index@(_ZN9deep_gemm24sm100_fp8_gemm_1d1d_implILN4cute4UMMA5MajorE0ELS3_0ELj0ELj4096ELj7168ELj128ELj192ELj128ELj1ELj128ELj128ELj128ELj6ELj128ELj128ELj2ELb0ELj132ELNS_8GemmTypeE0ELb0EN7cutlass10bfloat16_tENS_16EpilogueIdentityEEEvPijjj14CUtensorMap_stS9_S9_S9_S9_)
        /*0050*/ 	.word	0x00000000
.L_29:


//--------------------- .nv.info._ZN9deep_gemm24sm100_fp8_gemm_1d1d_implILN4cute4UMMA5MajorE0ELS3_0ELj0ELj4096ELj7168ELj128ELj192ELj128ELj1ELj128ELj128ELj128ELj6ELj128ELj128ELj2ELb0ELj132ELNS_8GemmTypeE0ELb0EN7cutlass10bfloat16_tENS_16EpilogueIdentityEEEvPijjj14CUtensorMap_stS9_S9_S9_S9_ --------------------------
	.section	.nv.info._ZN9deep_gemm24sm100_fp8_gemm_1d1d_implILN4cute4UMMA5MajorE0ELS3_0ELj0ELj4096ELj7168ELj128ELj192ELj128ELj1ELj128ELj128ELj128ELj6ELj128ELj128ELj2ELb0ELj132ELNS_8GemmTypeE0ELb0EN7cutlass10bfloat16_tENS_16EpilogueIdentityEEEvPijjj14CUtensorMap_stS9_S9_S9_S9_,"",@"SHT_CUDA_INFO"
	.sectionflags	@""
	.align	4


	//----- nvinfo : EIATTR_CUDA_API_VERSION
	.align		4
        /*0000*/ 	.byte	0x04, 0x37
        /*0002*/ 	.short	(.L_31 - .L_30)
.L_30:
        /*0004*/ 	.word	0x00000081


	//----- nvinfo : EIATTR_KPARAM_INFO
	.align		4
.L_31:
        /*0008*/ 	.byte	0x04, 0x17
        /*000a*/ 	.short	(.L_33 - .L_32)
.L_32:
        /*000c*/ 	.word	0x00000000
        /*0010*/ 	.short	0x0008
        /*0012*/ 	.short	0x0240
        /*0014*/ 	.byte	0x00, 0xf0, 0x01, 0x02


	//----- nvinfo : EIATTR_KPARAM_INFO
	.align		4
.L_33:
        /*0018*/ 	.byte	0x04, 0x17
        /*001a*/ 	.short	(.L_35 - .L_34)
.L_34:
        /*001c*/ 	.word	0x00000000
        /*0020*/ 	.short	0x0007
        /*0022*/ 	.short	0x01c0
        /*0024*/ 	.byte	0x00, 0xf0, 0x01, 0x02


	//----- nvinfo : EIATTR_KPARAM_INFO
	.align		4
.L_35:
        /*0028*/ 	.byte	0x04, 0x17
        /*002a*/ 	.short	(.L_37 - .L_36)
.L_36:
        /*002c*/ 	.word	0x00000000
        /*0030*/ 	.short	0x0006
        /*0032*/ 	.short	0x0140
        /*0034*/ 	.byte	0x00, 0xf0, 0x01, 0x02


	//----- nvinfo : EIATTR_KPARAM_INFO
	.align		4
.L_37:
        /*0038*/ 	.byte	0x04, 0x17
        /*003a*/ 	.short	(.L_39 - .L_38)
.L_38:
        /*003c*/ 	.word	0x00000000
        /*0040*/ 	.short	0x0005
        /*0042*/ 	.short	0x00c0
        /*0044*/ 	.byte	0x00, 0xf0, 0x01, 0x02


	//----- nvinfo : EIATTR_KPARAM_INFO
	.align		4
.L_39:
        /*0048*/ 	.byte	0x04, 0x17
        /*004a*/ 	.short	(.L_41 - .L_40)
.L_40:
        /*004c*/ 	.word	0x00000000
        /*0050*/ 	.short	0x0004
        /*0052*/ 	.short	0x0040
        /*0054*/ 	.byte	0x00, 0xf0, 0x01, 0x02


	//----- nvinfo : EIATTR_KPARAM_INFO
	.align		4
.L_41:
        /*0058*/ 	.byte	0x04, 0x17
        /*005a*/ 	.short	(.L_43 - .L_42)
.L_42:
        /*005c*/ 	.word	0x00000000
        /*0060*/ 	.short	0x0003
        /*0062*/ 	.short	0x0010
        /*0064*/ 	.byte	0x00, 0xf0, 0x11, 0x00


	//----- nvinfo : EIATTR_KPARAM_INFO
	.align		4
.L_43:
        /*0068*/ 	.byte	0x04, 0x17
        /*006a*/ 	.short	(.L_45 - .L_44)
.L_44:
        /*006c*/ 	.word	0x00000000
        /*0070*/ 	.short	0x0002
        /*0072*/ 	.short	0x000c
        /*0074*/ 	.byte	0x00, 0xf0, 0x11, 0x00


	//----- nvinfo : EIATTR_KPARAM_INFO
	.align		4
.L_45:
        /*0078*/ 	.byte	0x04, 0x17
        /*007a*/ 	.short	(.L_47 - .L_46)
.L_46:
        /*007c*/ 	.word	0x00000000
        /*0080*/ 	.short	0x0001
        /*0082*/ 	.short	0x0008
        /*0084*/ 	.byte	0x00, 0xf0, 0x11, 0x00


	//----- nvinfo : EIATTR_KPARAM_INFO
	.align		4
.L_47:
        /*0088*/ 	.byte	0x04, 0x17
        /*008a*/ 	.short	(.L_49 - .L_48)
.L_48:
        /*008c*/ 	.word	0x00000000
        /*0090*/ 	.short	0x0000
        /*0092*/ 	.short	0x0000
        /*0094*/ 	.byte	0x00, 0xf5, 0x21, 0x00


	//----- nvinfo : EIATTR_AT_ENTRY_FRAGMENTS
	.align		4
.L_49:
        /*0098*/ 	.byte	0x04, 0x4f
        /*009a*/ 	.short	(.L_51 - .L_50)


	//   ....[0]....
.L_50:
        /*009c*/ 	.word	0x00000004


	//   ....[1]....
        /*00a0*/ 	.word	0x00000005


	//----- nvinfo : EIATTR_RESERVED_SMEM_USED
	.align		4
.L_51:
        /*00a4*/ 	.byte	0x01, 0x41
	.zero		2


	//----- nvinfo : EIATTR_SPARSE_MMA_MASK
	.align		4
        /*00a8*/ 	.byte	0x03, 0x50
        /*00aa*/ 	.short	0x0000


	//----- nvinfo : EIATTR_TCGEN05_2CTA_USED
	.align		4
        /*00ac*/ 	.byte	0x01, 0x52
	.zero		2


	//----- nvinfo : EIATTR_MAXREG_COUNT
	.align		4
        /*00b0*/ 	.byte	0x03, 0x1b
        /*00b2*/ 	.short	0x00ff


	//----- nvinfo : EIATTR_NUM_BARRIERS
	.align		4
        /*00b4*/ 	.byte	0x02, 0x4c
        /*00b6*/ 	.byte	0x09
	.zero		1


	//----- nvinfo : EIATTR_INT_WARP_WIDE_INSTR_OFFSETS
	.align		4
        /*00b8*/ 	.byte	0x04, 0x31
        /*00ba*/ 	.short	(.L_53 - .L_52)


	//   ....[0]....
.L_52:
        /*00bc*/ 	.word	0x000042a0


	//   ....[1]....
        /*00c0*/ 	.word	0x000042c0


	//----- nvinfo : EIATTR_COOP_GROUP_MASK_REGIDS
	.align		4
.L_53:
        /*00c4*/ 	.byte	0x04, 0x29
        /*00c6*/ 	.short	(.L_55 - .L_54)


	//   ....[0]....
.L_54:
        /*00c8*/ 	.word	0xffffffff


	//   ....[1]....
        /*00cc*/ 	.word	0xffffffff


	//   ....[2]....
        /*00d0*/ 	.word	0xffffffff


	//   ....[3]....
        /*00d4*/ 	.word	0xffffffff


	//   ....[4]....
        /*00d8*/ 	.word	0xffffffff


	//   ....[5]....
        /*00dc*/ 	.word	0xffffffff


	//   ....[6]....
        /*00e0*/ 	.word	0xffffffff


	//   ....[7]....
        /*00e4*/ 	.word	0xffffffff


	//   ....[8]....
        /*00e8*/ 	.word	0xffffffff


	//   ....[9]....
        /*00ec*/ 	.word	0xffffffff


	//   ....[10]....
        /*00f0*/ 	.word	0xffffffff


	//   ....[11]....
        /*00f4*/ 	.word	0xffffffff


	//   ....[12]....
        /*00f8*/ 	.word	0xffffffff


	//   ....[13]....
        /*00fc*/ 	.word	0xffffffff


	//   ....[14]....
        /*0100*/ 	.word	0xffffffff


	//----- nvinfo : EIATTR_COOP_GROUP_INSTR_OFFSETS
	.align		4
.L_55:
        /*0104*/ 	.byte	0x04, 0x28
        /*0106*/ 	.short	(.L_57 - .L_56)


	//   ....[0]....
.L_56:
        /*0108*/ 	.word	0x00000030


	//   ....[1]....
        /*010c*/ 	.word	0x000004d0


	//   ....[2]....
        /*0110*/ 	.word	0x00000ae0


	//   ....[3]....
        /*0114*/ 	.word	0x00000b80


	//   ....[4]....
        /*0118*/ 	.word	0x00000fd0


	//   ....[5]....
        /*011c*/ 	.word	0x000010a0


	//   ....[6]....
        /*0120*/ 	.word	0x00001160


	//   ....[7]....
        /*0124*/ 	.word	0x00001790


	//   ....[8]....
        /*0128*/ 	.word	0x000017b0


	//   ....[9]....
        /*012c*/ 	.word	0x000017d0


	//   ....[10]....
        /*0130*/ 	.word	0x00001a30


	//   ....[11]....
        /*0134*/ 	.word	0x00001a60


	//   ....[12]....
        /*0138*/ 	.word	0x00001aa0


	//   ....[13]....
        /*013c*/ 	.word	0x000041c0


	//   ....[14]....
        /*0140*/ 	.word	0x00004380


	//----- nvinfo : EIATTR_VRC_CTA_INIT_COUNT
	.align		4
.L_57:
        /*0144*/ 	.byte	0x02, 0x4a
        /*0146*/ 	.byte	0x80
	.zero		1


	//----- nvinfo : EIATTR_MBARRIER_INSTR_OFFSETS
	.align		4
        /*0148*/ 	.byte	0x04, 0x39
        /*014a*/ 	.short	(.L_59 - .L_58)


	//   ....[0]....
.L_58:
        /*014c*/ 	.word	0x00000330
        /*0150*/ 	.word	0x000000ff
        /*0154*/ 	.word	0x00034400
        /*0158*/ 	.short	0x0100
        /*015a*/ 	.byte	0x05
	.zero		1


	//   ....[1]....
        /*015c*/ 	.word	0x00000340
        /*0160*/ 	.word	0x000000ff
        /*0164*/ 	.word	0x00034430
        /*0168*/ 	.short	0x0100
        /*016a*/ 	.byte	0x05
	.zero		1


	//   ....[2]....
        /*016c*/ 	.word	0x00000350
        /*0170*/ 	.word	0x000000ff
        /*0174*/ 	.word	0x00034460
        /*0178*/ 	.short	0x0100
        /*017a*/ 	.byte	0x05
	.zero		1


	//   ....[3]....
        /*017c*/ 	.word	0x00000360
        /*0180*/ 	.word	0x000000ff
        /*0184*/ 	.word	0x00034408
        /*0188*/ 	.short	0x0100
        /*018a*/ 	.byte	0x05
	.zero		1


	//   ....[4]....
        /*018c*/ 	.word	0x00000370
        /*0190*/ 	.word	0x000000ff
        /*0194*/ 	.word	0x00034438
        /*0198*/ 	.short	0x0100
        /*019a*/ 	.byte	0x05
	.zero		1


	//   ....[5]....
        /*019c*/ 	.word	0x00000380
        /*01a0*/ 	.word	0x000000ff
        /*01a4*/ 	.word	0x00034468
        /*01a8*/ 	.short	0x0100
        /*01aa*/ 	.byte	0x05
	.zero		1


	//   ....[6]....
        /*01ac*/ 	.word	0x00000390
        /*01b0*/ 	.word	0x000000ff
        /*01b4*/ 	.word	0x00034410
        /*01b8*/ 	.short	0x0100
        /*01ba*/ 	.byte	0x05
	.zero		1


	//   ....[7]....
        /*01bc*/ 	.word	0x000003a0
        /*01c0*/ 	.word	0x000000ff
        /*01c4*/ 	.word	0x00034440
        /*01c8*/ 	.short	0x0100
        /*01ca*/ 	.byte	0x05
	.zero		1


	//   ....[8]....
        /*01cc*/ 	.word	0x000003b0
        /*01d0*/ 	.word	0x000000ff
        /*01d4*/ 	.word	0x00034470
        /*01d8*/ 	.short	0x0100
        /*01da*/ 	.byte	0x05
	.zero		1


	//   ....[9]....
        /*01dc*/ 	.word	0x000003c0
        /*01e0*/ 	.word	0x000000ff
        /*01e4*/ 	.word	0x00034418
        /*01e8*/ 	.short	0x0100
        /*01ea*/ 	.byte	0x05
	.zero		1


	//   ....[10]....
        /*01ec*/ 	.word	0x000003d0
        /*01f0*/ 	.word	0x000000ff
        /*01f4*/ 	.word	0x00034448
        /*01f8*/ 	.short	0x0100
        /*01fa*/ 	.byte	0x05
	.zero		1


	//   ....[11]....
        /*01fc*/ 	.word	0x000003e0
        /*0200*/ 	.word	0x000000ff
        /*0204*/ 	.word	0x00034478
        /*0208*/ 	.short	0x0100
        /*020a*/ 	.byte	0x05
	.zero		1


	//   ....[12]....
        /*020c*/ 	.word	0x000003f0
        /*0210*/ 	.word	0x000000ff
        /*0214*/ 	.word	0x00034420
        /*0218*/ 	.short	0x0100
        /*021a*/ 	.byte	0x05
	.zero		1


	//   ....[13]....
        /*021c*/ 	.word	0x00000400
        /*0220*/ 	.word	0x000000ff
        /*0224*/ 	.word	0x00034450
        /*0228*/ 	.short	0x0100
        /*022a*/ 	.byte	0x05
	.zero		1


	//   ....[14]....
        /*022c*/ 	.word	0x00000410
        /*0230*/ 	.word	0x000000ff
        /*0234*/ 	.word	0x00034480
        /*0238*/ 	.short	0x0100
        /*023a*/ 	.byte	0x05
	.zero		1


	//   ....[15]....
        /*023c*/ 	.word	0x00000420
        /*0240*/ 	.word	0x000000ff
        /*0244*/ 	.word	0x00034428
        /*0248*/ 	.short	0x0100
        /*024a*/ 	.byte	0x05
	.zero		1


	//   ....[16]....
        /*024c*/ 	.word	0x00000430
        /*0250*/ 	.word	0x000000ff
        /*0254*/ 	.word	0x00034458
        /*0258*/ 	.short	0x0100
        /*025a*/ 	.byte	0x05
	.zero		1


	//   ....[17]....
        /*025c*/ 	.word	0x00000440
        /*0260*/ 	.word	0x000000ff
        /*0264*/ 	.word	0x00034488
        /*0268*/ 	.short	0x0100
        /*026a*/ 	.byte	0x05
	.zero		1


	//   ....[18]....
        /*026c*/ 	.word	0x00000450
        /*0270*/ 	.word	0x000000ff
        /*0274*/ 	.word	0x00034490
        /*0278*/ 	.short	0x0100
        /*027a*/ 	.byte	0x05
	.zero		1


	//   ....[19]....
        /*027c*/ 	.word	0x00000460
        /*0280*/ 	.word	0x000000ff
        /*0284*/ 	.word	0x000344a0
        /*0288*/ 	.short	0x0100
        /*028a*/ 	.byte	0x05
	.zero		1


	//   ....[20]....
        /*028c*/ 	.word	0x00000470
        /*0290*/ 	.word	0x000000ff
        /*0294*/ 	.word	0x00034498
        /*0298*/ 	.short	0x0100
        /*029a*/ 	.byte	0x05
	.zero		1


	//   ....[21]....
        /*029c*/ 	.word	0x00000480
        /*02a0*/ 	.word	0x000000ff
        /*02a4*/ 	.word	0x000344a8
        /*02a8*/ 	.short	0x0100
        /*02aa*/ 	.byte	0x05
	.zero		1


	//   ....[22]....
        /*02ac*/ 	.word	0x00000750
        /*02b0*/ 	.word	0x00000003
        /*02b4*/ 	.word	0x00000000
        /*02b8*/ 	.short	0x010a
        /*02ba*/ 	.byte	0xff
	.zero		1


	//   ....[23]....
        /*02bc*/ 	.word	0x00000770
        /*02c0*/ 	.word	0x00000003
        /*02c4*/ 	.word	0x00000000
        /*02c8*/ 	.short	0x010a
        /*02ca*/ 	.byte	0xff
	.zero		1


	//   ....[24]....
        /*02cc*/ 	.word	0x00000950
        /*02d0*/ 	.word	0x00000006
        /*02d4*/ 	.word	0x00000000
        /*02d8*/ 	.short	0x010a
        /*02da*/ 	.byte	0xff
	.zero		1


	//   ....[25]....
        /*02dc*/ 	.word	0x00000970
        /*02e0*/ 	.word	0x00000006
        /*02e4*/ 	.word	0x00000000
        /*02e8*/ 	.short	0x010a
        /*02ea*/ 	.byte	0xff
	.zero		1


	//   ....[26]....
        /*02ec*/ 	.word	0x00000a60
        /*02f0*/ 	.word	0x00000006
        /*02f4*/ 	.word	0x00000000
        /*02f8*/ 	.short	0x0101
        /*02fa*/ 	.byte	0xff
	.zero		1


	//   ....[27]....
        /*02fc*/ 	.word	0x00000eb0
        /*0300*/ 	.word	0x00000002
        /*0304*/ 	.word	0x00034400
        /*0308*/ 	.short	0x010a
        /*030a*/ 	.byte	0xff
	.zero		1


	//   ....[28]....
        /*030c*/ 	.word	0x00001250
        /*0310*/ 	.word	0x00000002
        /*0314*/ 	.word	0x00000000
        /*0318*/ 	.short	0x0101
        /*031a*/ 	.byte	0xff
	.zero		1


	//   ....[29]....
        /*031c*/ 	.word	0x00001580
        /*0320*/ 	.word	0x00000004
        /*0324*/ 	.word	0x000344a0
        /*0328*/ 	.short	0x010a
        /*032a*/ 	.byte	0x09
	.zero		1


	//   ....[30]....
        /*032c*/ 	.word	0x00001620
        /*0330*/ 	.word	0x000000ff
        /*0334*/ 	.word	0x00034460
        /*0338*/ 	.short	0x010a
        /*033a*/ 	.byte	0x0b
	.zero		1


	//   ....[31]....
        /*033c*/ 	.word	0x00001a00
        /*0340*/ 	.word	0x000000ff
        /*0344*/ 	.word	0x00034460
        /*0348*/ 	.short	0x010a
        /*034a*/ 	.byte	0x0e
	.zero		1


	//   ....[32]....
        /*034c*/ 	.word	0x00001dd0
        /*0350*/ 	.word	0x00000002
        /*0354*/ 	.word	0x000344a0
        /*0358*/ 	.short	0x010a
        /*035a*/ 	.byte	0xff
	.zero		1


	//   ....[33]....
        /*035c*/ 	.word	0x00002100
        /*0360*/ 	.word	0x00000015
        /*0364*/ 	.word	0x00000030
        /*0368*/ 	.short	0x010a
        /*036a*/ 	.byte	0xff
	.zero		1


	//   ....[34]....
        /*036c*/ 	.word	0x000024a0
        /*0370*/ 	.word	0x00000006
        /*0374*/ 	.word	0x00000030
        /*0378*/ 	.short	0x010a
        /*037a*/ 	.byte	0xff
	.zero		1


	//   ....[35]....
        /*037c*/ 	.word	0x000026e0
        /*0380*/ 	.word	0x00000015
        /*0384*/ 	.word	0x00000030
        /*0388*/ 	.short	0x010a
        /*038a*/ 	.byte	0xff
	.zero		1


	//   ....[36]....
        /*038c*/ 	.word	0x000028c0
        /*0390*/ 	.word	0x00000004
        /*0394*/ 	.word	0x00000030
        /*0398*/ 	.short	0x010a
        /*039a*/ 	.byte	0xff
	.zero		1


	//   ....[37]....
        /*039c*/ 	.word	0x00002ef0
        /*03a0*/ 	.word	0x00000002
        /*03a4*/ 	.word	0x00034490
        /*03a8*/ 	.short	0x010a
        /*03aa*/ 	.byte	0xff
	.zero		1


	//   ....[38]....
        /*03ac*/ 	.word	0x00004020
        /*03b0*/ 	.word	0x00000002
        /*03b4*/ 	.word	0x00000000
        /*03b8*/ 	.short	0x0101
        /*03ba*/ 	.byte	0xff
	.zero		1


	//   ....[39]....
        /*03bc*/ 	.word	0x000043b0
        /*03c0*/ 	.word	0x00000003
        /*03c4*/ 	.word	0x00000000
        /*03c8*/ 	.short	0x010a
        /*03ca*/ 	.byte	0xff
	.zero		1


	//   ....[40]....
        /*03cc*/ 	.word	0x00004410
        /*03d0*/ 	.word	0x00000006
        /*03d4*/ 	.word	0x00000000
        /*03d8*/ 	.short	0x010a
        /*03da*/ 	.byte	0xff
	.zero		1


	//   ....[41]....
        /*03dc*/ 	.word	0x00004470
        /*03e0*/ 	.word	0x00000002
        /*03e4*/ 	.word	0x00034400
        /*03e8*/ 	.short	0x010a
        /*03ea*/ 	.byte	0xff
	.zero		1


	//   ....[42]....
        /*03ec*/ 	.word	0x000044f0
        /*03f0*/ 	.word	0x00000004
        /*03f4*/ 	.word	0x000344a0
        /*03f8*/ 	.short	0x010a
        /*03fa*/ 	.byte	0xff
	.zero		1


	//   ....[43]....
        /*03fc*/ 	.word	0x00004560
        /*0400*/ 	.word	0x00000005
        /*0404*/ 	.word	0x00034460
        /*0408*/ 	.short	0x010a
        /*040a*/ 	.byte	0xff
	.zero		1


	//   ....[44]....
        /*040c*/ 	.word	0x000045d0
        /*0410*/ 	.word	0x00000005
        /*0414*/ 	.word	0x00034460
        /*0418*/ 	.short	0x010a
        /*041a*/ 	.byte	0xff
	.zero		1


	//   ....[45]....
        /*041c*/ 	.word	0x00004640
        /*0420*/ 	.word	0x00000015
        /*0424*/ 	.word	0x00000030
        /*0428*/ 	.short	0x010a
        /*042a*/ 	.byte	0xff
	.zero		1


	//   ....[46]....
        /*042c*/ 	.word	0x000046a0
        /*0430*/ 	.word	0x00000006
        /*0434*/ 	.word	0x00000030
        /*0438*/ 	.short	0x010a
        /*043a*/ 	.byte	0xff
	.zero		1


	//   ....[47]....
        /*043c*/ 	.word	0x00004710
        /*0440*/ 	.word	0x00000015
        /*0444*/ 	.word	0x00000030
        /*0448*/ 	.short	0x010a
        /*044a*/ 	.byte	0xff
	.zero		1


	//   ....[48]....
        /*044c*/ 	.word	0x00004780
        /*0450*/ 	.word	0x00000004
        /*0454*/ 	.word	0x00000030
        /*0458*/ 	.short	0x010a
        /*045a*/ 	.byte	0xff
	.zero		1


	//   ....[49]....
        /*045c*/ 	.word	0x000047e0
        /*0460*/ 	.word	0x00000002
        /*0464*/ 	.word	0x00034490
        /*0468*/ 	.short	0x010a
        /*046a*/ 	.byte	0xff
	.zero		1


	//----- nvinfo : EIATTR_NUM_MBARRIERS
	.align		4
.L_59:
        /*046c*/ 	.byte	0x03, 0x38
        /*046e*/ 	.short	0x0016


	//----- nvinfo : EIATTR_EXIT_INSTR_OFFSETS
	.align		4
        /*0470*/ 	.byte	0x04, 0x1c
        /*0472*/ 	.short	(.L_61 - .L_60)


	//   ....[0]....
.L_60:
        /*0474*/ 	.word	0x00000cc0


	//   ....[1]....
        /*0478*/ 	.word	0x000012a0


	//   ....[2]....
        /*047c*/ 	.word	0x00001d50


	//   ....[3]....
        /*0480*/ 	.word	0x00001e00


	//   ....[4]....
        /*0484*/ 	.word	0x00001e60


	//   ....[5]....
        /*0488*/ 	.word	0x00002af0


	//   ....[6]....
        /*048c*/ 	.word	0x00002b50


	//   ....[7]....
        /*0490*/ 	.word	0x000041a0


	//   ....[8]....
        /*0494*/ 	.word	0x00004390


	//----- nvinfo : EIATTR_MAX_THREADS
	.align		4
.L_61:
        /*0498*/ 	.byte	0x04, 0x05
        /*049a*/ 	.short	(.L_63 - .L_62)
.L_62:
        /*049c*/ 	.word	0x00000100
        /*04a0*/ 	.word	0x00000001
        /*04a4*/ 	.word	0x00000001


	//----- nvinfo : EIATTR_CRS_STACK_SIZE
	.align		4
.L_63:
        /*04a8*/ 	.byte	0x04, 0x1e
        /*04aa*/ 	.short	(.L_65 - .L_64)
.L_64:
        /*04ac*/ 	.word	0x00000000


	//----- nvinfo : EIATTR_CBANK_PARAM_SIZE
	.align		4
.L_65:
        /*04b0*/ 	.byte	0x03, 0x19
        /*04b2*/ 	.short	0x02c0


	//----- nvinfo : EIATTR_PARAM_CBANK
	.align		4
        /*04b4*/ 	.byte	0x04, 0x0a
        /*04b6*/ 	.short	(.L_67 - .L_66)
	.align		4
.L_66:
        /*04b8*/ 	.word	index@(.nv.constant0._ZN9deep_gemm24sm100_fp8_gemm_1d1d_implILN4cute4UMMA5MajorE0ELS3_0ELj0ELj4096ELj7168ELj128ELj192ELj128ELj1ELj128ELj128ELj128ELj6ELj128ELj128ELj2ELb0ELj132ELNS_8GemmTypeE0ELb0EN7cutlass10bfloat16_tENS_16EpilogueIdentityEEEvPijjj14CUtensorMap_stS9_S9_S9_S9_)
        /*04bc*/ 	.short	0x0380
        /*04be*/ 	.short	0x02c0


	//----- nvinfo : EIATTR_SW_WAR
	.align		4
.L_67:
        /*04c0*/ 	.byte	0x04, 0x36
        /*04c2*/ 	.short	(.L_69 - .L_68)
.L_68:
        /*04c4*/ 	.word	0x00000008
.L_69:


//--------------------- .nv.compat                --------------------------
	.section	.nv.compat,"",@"SHT_CUDA_COMPAT_INFO"
	.align	4
        /*0000*/ 	.byte	0x02, 0x02, 0x02, 0x00, 0x02, 0x05, 0x05, 0x00, 0x02, 0x03, 0x01, 0x00, 0x02, 0x06, 0x01, 0x00


//--------------------- .nv.callgraph             --------------------------
	.section	.nv.callgraph,"",@"SHT_CUDA_CALLGRAPH"
	.align	4
	.sectionentsize	8
	.align		4
        /*0000*/ 	.word	0x00000000
	.align		4
        /*0004*/ 	.word	0xffffffff
	.align		4
        /*0008*/ 	.word	0x00000000
	.align		4
        /*000c*/ 	.word	0xfffffffe
	.align		4
        /*0010*/ 	.word	0x00000000
	.align		4
        /*0014*/ 	.word	0xfffffffd
	.align		4
        /*0018*/ 	.word	0x00000000
	.align		4
        /*001c*/ 	.word	0xfffffffc


//--------------------- .nv.constant4             --------------------------
	.section	.nv.constant4,"a",@progbits
	.align	8
	.align		8
.nv.constant4:
        /*0000*/ 	.dword	_ZN45_INTERNAL_f71c7945_9_kernel_cu_a82fb699_923674cuda3std3__45__cpo5beginE
	.align		8
        /*0008*/ 	.dword	_ZN45_INTERNAL_f71c7945_9_kernel_cu_a82fb699_923674cuda3std3__45__cpo3endE
	.align		8
        /*0010*/ 	.dword	_ZN45_INTERNAL_f71c7945_9_kernel_cu_a82fb699_923674cuda3std3__45__cpo6cbeginE
	.align		8
        /*0018*/ 	.dword	_ZN45_INTERNAL_f71c7945_9_kernel_cu_a82fb699_923674cuda3std3__45__cpo4cendE
	.align		8
        /*0020*/ 	.dword	_ZN45_INTERNAL_f71c7945_9_kernel_cu_a82fb699_923674cuda3std3__447_GLOBAL__N__f71c7945_9_kernel_cu_a82fb699_923676ignoreE
	.align		8
        /*0028*/ 	.dword	_ZN45_INTERNAL_f71c7945_9_kernel_cu_a82fb699_923674cuda3std3__419piecewise_constructE
	.align		8
        /*0030*/ 	.dword	_ZN45_INTERNAL_f71c7945_9_kernel_cu_a82fb699_923674cuda3std3__48in_placeE
	.align		8
        /*0038*/ 	.dword	_ZN45_INTERNAL_f71c7945_9_kernel_cu_a82fb699_923674cuda3std6ranges3__45__cpo4swapE
	.align		8
        /*0040*/ 	.dword	_ZN45_INTERNAL_f71c7945_9_kernel_cu_a82fb699_923674cuda3std6ranges3__45__cpo9iter_moveE
	.align		8
        /*0048*/ 	.dword	_ZN45_INTERNAL_f71c7945_9_kernel_cu_a82fb699_923674cute7productE
	.align		8
        /*0050*/ 	.dword	_ZN45_INTERNAL_f71c7945_9_kernel_cu_a82fb699_923674cute1_E


//--------------------- .text._ZN9deep_gemm24sm100_fp8_gemm_1d1d_implILN4cute4UMMA5MajorE0ELS3_0ELj0ELj4096ELj7168ELj128ELj192ELj128ELj1ELj128ELj128ELj128ELj6ELj128ELj128ELj2ELb0ELj132ELNS_8GemmTypeE0ELb0EN7cutlass10bfloat16_tENS_16EpilogueIdentityEEEvPijjj14CUtensorMap_stS9_S9_S9_S9_ --------------------------
	.section	.text._ZN9deep_gemm24sm100_fp8_gemm_1d1d_implILN4cute4UMMA5MajorE0ELS3_0ELj0ELj4096ELj7168ELj128ELj192ELj128ELj1ELj128ELj128ELj128ELj6ELj128ELj128ELj2ELb0ELj132ELNS_8GemmTypeE0ELb0EN7cutlass10bfloat16_tENS_16EpilogueIdentityEEEvPijjj14CUtensorMap_stS9_S9_S9_S9_,"ax",@progbits
	.align	128
        .global         _ZN9deep_gemm24sm100_fp8_gemm_1d1d_implILN4cute4UMMA5MajorE0ELS3_0ELj0ELj4096ELj7168ELj128ELj192ELj128ELj1ELj128ELj128ELj128ELj6ELj128ELj128ELj2ELb0ELj132ELNS_8GemmTypeE0ELb0EN7cutlass10bfloat16_tENS_16EpilogueIdentityEEEvPijjj14CUtensorMap_stS9_S9_S9_S9_
        .type           _ZN9deep_gemm24sm100_fp8_gemm_1d1d_implILN4cute4UMMA5MajorE0ELS3_0ELj0ELj4096ELj7168ELj128ELj192ELj128ELj1ELj128ELj128ELj128ELj6ELj128ELj128ELj2ELb0ELj132ELNS_8GemmTypeE0ELb0EN7cutlass10bfloat16_tENS_16EpilogueIdentityEEEvPijjj14CUtensorMap_stS9_S9_S9_S9_,@function
        .size           _ZN9deep_gemm24sm100_fp8_gemm_1d1d_implILN4cute4UMMA5MajorE0ELS3_0ELj0ELj4096ELj7168ELj128ELj192ELj128ELj1ELj128ELj128ELj128ELj6ELj128ELj128ELj2ELb0ELj132ELNS_8GemmTypeE0ELb0EN7cutlass10bfloat16_tENS_16EpilogueIdentityEEEvPijjj14CUtensorMap_stS9_S9_S9_S9_,(.L_x_83 - _ZN9deep_gemm24sm100_fp8_gemm_1d1d_implILN4cute4UMMA5MajorE0ELS3_0ELj0ELj4096ELj7168ELj128ELj192ELj128ELj1ELj128ELj128ELj128ELj6ELj128ELj128ELj2ELb0ELj132ELNS_8GemmTypeE0ELb0EN7cutlass10bfloat16_tENS_16EpilogueIdentityEEEvPijjj14CUtensorMap_stS9_S9_S9_S9_)
        .other          _ZN9deep_gemm24sm100_fp8_gemm_1d1d_implILN4cute4UMMA5MajorE0ELS3_0ELj0ELj4096ELj7168ELj128ELj192ELj128ELj1ELj128ELj128ELj128ELj6ELj128ELj128ELj2ELb0ELj132ELNS_8GemmTypeE0ELb0EN7cutlass10bfloat16_tENS_16EpilogueIdentityEEEvPijjj14CUtensorMap_stS9_S9_S9_S9_,@"STO_CUDA_ENTRY STV_DEFAULT"
_ZN9deep_gemm24sm100_fp8_gemm_1d1d_implILN4cute4UMMA5MajorE0ELS3_0ELj0ELj4096ELj7168ELj128ELj192ELj128ELj1ELj128ELj128ELj128ELj6ELj128ELj128ELj2ELb0ELj132ELNS_8GemmTypeE0ELb0EN7cutlass10bfloat16_tENS_16EpilogueIdentityEEEvPijjj14CUtensorMap_stS9_S9_S9_S9_:
.text._ZN9deep_gemm24sm100_fp8_gemm_1d1d_implILN4cute4UMMA5MajorE0ELS3_0ELj0ELj4096ELj7168ELj128ELj192ELj128ELj1ELj128ELj128ELj128ELj6ELj128ELj128ELj2ELb0ELj132ELNS_8GemmTypeE0ELb0EN7cutlass10bfloat16_tENS_16EpilogueIdentityEEEvPijjj14CUtensorMap_stS9_S9_S9_S9_:
[----:B------:R-:W1:Y:S01]  /*0000*/  LDC R1, c[0x0][0x37c] ;  /* 0x0000df00ff017b82 */ /* 0x000e620000000800 */
[----:B------:R-:W2:Y:S02]  /*0010*/  S2R R0, SR_TID.X ;  /* 0x0000000000007919 */ /* 0x000ea40000002100 */
[----:B--2---:R-:W-:-:S05]  /*0020*/  SHF.R.U32.HI R0, RZ, 0x5, R0 ;  /* 0x00000005ff007819 */ /* 0x004fca0000011600 */
[----:B------:R-:W2:Y:S02]  /*0030*/  SHFL.IDX PT, R4, R0, RZ, 0x1f ;  /* 0x00001fff00047589 */ /* 0x000ea400000e0000 */
[----:B--2---:R-:W-:-:S13]  /*0040*/  ISETP.NE.AND P0, PT, R4, 0x2, PT ;  /* 0x000000020400780c */ /* 0x004fda0003f05270 */
[----:B-1----:R-:W-:Y:S05]  /*0050*/  @!P0 BRA `(.L_x_0) ;  /* 0x0000000400188947 */ /* 0x002fea0003800000 */
[----:B------:R-:W-:-:S13]  /*0060*/  ISETP.NE.AND P0, PT, R4, 0x1, PT ;  /* 0x000000010400780c */ /* 0x000fda0003f05270 */
[----:B------:R-:W-:Y:S05]  /*0070*/  @!P0 BRA `(.L_x_1) ;  /* 0x0000000000608947 */ /* 0x000fea0003800000 */
[----:B------:R-:W-:-:S13]  /*0080*/  ISETP.NE.AND P0, PT, R4, RZ, PT ;  /* 0x000000ff0400720c */ /* 0x000fda0003f05270 */
[----:B------:R-:W-:Y:S05]  /*0090*/  @P0 BRA `(.L_x_2) ;  /* 0x0000000800940947 */ /* 0x000fea0003800000 */
[----:B------:R-:W-:Y:S01]  /*00a0*/  ELECT P0, URZ, PT ;  /* 0x0000000000ff782f */ /* 0x000fe20003800000 */
[----:B------:R-:W-:-:S12]  /*00b0*/  BSSY.RECONVERGENT B0, `(.L_x_3) ;  /* 0x0000013000007945 */ /* 0x000fd80003800200 */
[----:B------:R-:W-:Y:S05]  /*00c0*/  @!P0 BRA `(.L_x_4) ;  /* 0x0000000000448947 */ /* 0x000fea0003800000 */
[----:B------:R-:W1:Y:S02]  /*00d0*/  LDCU.64 UR4, c[0x0][0x348] ;  /* 0x00006900ff0477ac */ /* 0x000e640008000a00 */
[----:B-1----:R-:W-:Y:S02]  /*00e0*/  UIADD3 UR12, UP4, UPT, UR4, 0x40, URZ ;  /* 0x00000040040c7890 */ /* 0x002fe4000ff9e0ff */
[----:B------:R-:W-:Y:S02]  /*00f0*/  UIADD3 UR10, UP3, UPT, UR4, 0xc0, URZ ;  /* 0x000000c0040a7890 */ /* 0x000fe4000ff7e0ff */
[----:B------:R-:W-:Y:S02]  /*0100*/  UIADD3 UR8, UP2, UPT, UR4, 0x140, URZ ;  /* 0x0000014004087890 */ /* 0x000fe4000ff5e0ff */
[----:B------:R-:W-:Y:S02]  /*0110*/  UIADD3 UR6, UP1, UPT, UR4, 0x1c0, URZ ;  /* 0x000001c004067890 */ /* 0x000fe4000ff3e0ff */
[----:B------:R-:W-:-:S02]  /*0120*/  UIADD3 UR4, UP0, UPT, UR4, 0x240, URZ ;  /* 0x0000024004047890 */ /* 0x000fc4000ff1e0ff */
[----:B------:R-:W-:Y:S02]  /*0130*/  UIADD3.X UR13, UPT, UPT, URZ, UR5, URZ, UP4, !UPT ;  /* 0x00000005ff0d7290 */ /* 0x000fe4000a7fe4ff */
[----:B------:R-:W-:Y:S02]  /*0140*/  UIADD3.X UR11, UPT, UPT, URZ, UR5, URZ, UP3, !UPT ;  /* 0x00000005ff0b7290 */ /* 0x000fe40009ffe4ff */
[----:B------:R-:W-:Y:S02]  /*0150*/  UIADD3.X UR9, UPT, UPT, URZ, UR5, URZ, UP2, !UPT ;  /* 0x00000005ff097290 */ /* 0x000fe400097fe4ff */
[----:B------:R-:W-:Y:S02]  /*0160*/  UIADD3.X UR7, UPT, UPT, URZ, UR5, URZ, UP1, !UPT ;  /* 0x00000005ff077290 */ /* 0x000fe40008ffe4ff */
[----:B------:R-:W-:Y:S01]  /*0170*/  UIADD3.X UR5, UPT, UPT, URZ, UR5, URZ, UP0, !UPT ;  /* 0x00000005ff057290 */ /* 0x000fe200087fe4ff */
[----:B------:R1:W-:Y:S02]  /*0180*/  UTMACCTL.PF [UR12] ;  /* 0x000000000c0079b9 */ /* 0x0003e40008040000 */
[----:B------:R1:W-:Y:S02]  /*0190*/  UTMACCTL.PF [UR10] ;  /* 0x000000000a0079b9 */ /* 0x0003e40008040000 */
[----:B------:R1:W-:Y:S02]  /*01a0*/  UTMACCTL.PF [UR8] ;  /* 0x00000000080079b9 */ /* 0x0003e40008040000 */
[----:B------:R1:W-:Y:S02]  /*01b0*/  UTMACCTL.PF [UR6] ;  /* 0x00000000060079b9 */ /* 0x0003e40008040000 */
[----:B------:R1:W-:Y:S02]  /*01c0*/  UTMACCTL.PF [UR4] ;  /* 0x00000000040079b9 */ /* 0x0003e40008040000 */
[----:B-1----:R-:W-:Y:S01]  /*01d0*/  NOP ;  /* 0x0000000000007918 */ /* 0x002fe20000000000 */
.L_x_4:
[----:B------:R-:W-:Y:S05]  /*01e0*/  BSYNC.RECONVERGENT B0 ;  /* 0x0000000000007941 */ /* 0x000fea0003800200 */
.L_x_3:
[----:B------:R-:W-:Y:S05]  /*01f0*/  BRA `(.L_x_2) ;  /* 0x00000008003c7947 */ /* 0x000fea0003800000 */
.L_x_1:
[----:B------:R-:W-:Y:S01]  /*0200*/  ELECT P0, URZ, PT ;  /* 0x0000000000ff782f */ /* 0x000fe20003800000 */
[----:B------:R-:W-:-:S12]  /*0210*/  BSSY.RECONVERGENT B0, `(.L_x_5) ;  /* 0x0000029000007945 */ /* 0x000fd80003800200 */
[----:B------:R-:W-:Y:S05]  /*0220*/  @!P0 BRA `(.L_x_6) ;  /* 0x00000000009c8947 */ /* 0x000fea0003800000 */
[----:B------:R-:W1:Y:S01]  /*0230*/  S2UR UR5, SR_CgaCtaId ;  /* 0x00000000000579c3 */ /* 0x000e620000008800 */
[----:B------:R-:W-:Y:S01]  /*0240*/  UMOV UR7, 0x400 ;  /* 0x0000040000077882 */ /* 0x000fe20000000000 */
[----:B------:R-:W-:Y:S01]  /*0250*/  UMOV UR6, 0x1 ;  /* 0x0000000100067882 */ /* 0x000fe20000000000 */
[----:B------:R-:W-:Y:S02]  /*0260*/  UMOV UR4, 0x40 ;  /* 0x0000004000047882 */ /* 0x000fe40000000000 */
[----:B------:R-:W-:-:S04]  /*0270*/  UIADD3 UR8, UPT, UPT, -UR4, 0x100000, URZ ;  /* 0x0010000004087890 */ /* 0x000fc8000fffe1ff */
[----:B------:R-:W-:Y:S02]  /*0280*/  USHF.L.U32 UR9, UR8, 0xb, URZ ;  /* 0x0000000b08097899 */ /* 0x000fe400080006ff */
[----:B------:R-:W-:Y:S01]  /*0290*/  USHF.L.U32 UR8, UR8, 0x1, URZ ;  /* 0x0000000108087899 */ /* 0x000fe200080006ff */
[----:B------:R-:W-:Y:S02]  /*02a0*/  UMOV UR4, 0x100 ;  /* 0x0000010000047882 */ /* 0x000fe40000000000 */
[----:B------:R-:W-:-:S04]  /*02b0*/  UIADD3 UR10, UPT, UPT, -UR4, 0x100000, URZ ;  /* 0x00100000040a7890 */ /* 0x000fc8000fffe1ff */
[----:B------:R-:W-:Y:S02]  /*02c0*/  USHF.L.U32 UR11, UR10, 0xb, URZ ;  /* 0x0000000b0a0b7899 */ /* 0x000fe400080006ff */
[----:B------:R-:W-:Y:S02]  /*02d0*/  USHF.L.U32 UR10, UR10, 0x1, URZ ;  /* 0x000000010a0a7899 */ /* 0x000fe400080006ff */
[----:B-1----:R-:W-:Y:S02]  /*02e0*/  ULEA UR5, UR5, UR7, 0x18 ;  /* 0x0000000705057291 */ /* 0x002fe4000f8ec0ff */
[----:B------:R-:W-:-:S04]  /*02f0*/  UIADD3 UR6, UPT, UPT, -UR6, 0x100000, URZ ;  /* 0x0010000006067890 */ /* 0x000fc8000fffe1ff */
[----:B------:R-:W-:Y:S02]  /*0300*/  USHF.L.U32 UR7, UR6, 0xb, URZ ;  /* 0x0000000b06077899 */ /* 0x000fe400080006ff */
[----:B------:R-:W-:Y:S01]  /*0310*/  USHF.L.U32 UR6, UR6, 0x1, URZ ;  /* 0x0000000106067899 */ /* 0x000fe200080006ff */
[----:B------:R-:W1:Y:S11]  /*0320*/  FENCE.VIEW.ASYNC.S ;  /* 0x00000000000073c6 */ /* 0x000e760000000000 */
[----:B-1----:R1:W2:Y:S01]  /*0330*/  SYNCS.EXCH.64 URZ, [UR5+0x34400], UR6 ;  /* 0x0344000605ff75b2 */ /* 0x0022a20008000100 */
[----:B------:R1:W3:Y:S01]  /*0340*/  SYNCS.EXCH.64 URZ, [UR5+0x34430], UR6 ;  /* 0x0344300605ff75b2 */ /* 0x0002e20008000100 */
[----:B------:R1:W4:Y:S01]  /*0350*/  SYNCS.EXCH.64 URZ, [UR5+0x34460], UR8 ;  /* 0x0344600805ff75b2 */ /* 0x0003220008000100 */
[----:B------:R1:W5:Y:S01]  /*0360*/  SYNCS.EXCH.64 URZ, [UR5+0x34408], UR6 ;  /* 0x0344080605ff75b2 */ /* 0x0003620008000100 */
[----:B------:R1:W1:Y:S01]  /*0370*/  SYNCS.EXCH.64 URZ, [UR5+0x34438], UR6 ;  /* 0x0344380605ff75b2 */ /* 0x0002620008000100 */
        /* <DEDUP_REMOVED lines=17> */
[----:B------:R-:W-:Y:S01]  /*0490*/  NOP ;  /* 0x0000000000007918 */ /* 0x000fe20000000000 */
.L_x_6:
[----:B-1----:R-:W-:Y:S05]  /*04a0*/  BSYNC.RECONVERGENT B0 ;  /* 0x0000000000007941 */ /* 0x002fea0003800200 */
.L_x_5:
[----:B------:R-:W-:Y:S05]  /*04b0*/  BRA `(.L_x_2) ;  /* 0x00000004008c7947 */ /* 0x000fea0003800000 */
.L_x_0:
[----:B------:R-:W1:Y:S01]  /*04c0*/  S2R R5, SR_CgaCtaId ;  /* 0x0000000000057919 */ /* 0x000e620000008800 */
[----:B------:R-:W-:Y:S01]  /*04d0*/  NOP ;  /* 0x0000000000007918 */ /* 0x000fe20000000000 */
[----:B------:R-:W-:-:S04]  /*04e0*/  MOV R0, 0x40 ;  /* 0x0000004000007802 */ /* 0x000fc80000000f00 */
[----:B-1----:R-:W-:-:S06]  /*04f0*/  LEA R0, R5, R0, 0x18 ;  /* 0x0000000005007211 */ /* 0x002fcc00078ec0ff */
[----:B------:R-:W1:Y:S02]  /*0500*/  LDS.U8 R0, [R0] ;  /* 0x0000000000007984 */ /* 0x000e640000000000 */
[----:B-1----:R-:W-:Y:S02]  /*0510*/  ISETP.NE.AND P0, PT, R0, RZ, PT ;  /* 0x000000ff0000720c */ /* 0x002fe40003f05270 */
[----:B------:R-:W-:-:S04]  /*0520*/  MOV R0, 0x400 ;  /* 0x0000040000007802 */ /* 0x000fc80000000f00 */
[----:B------:R-:W-:-:S07]  /*0530*/  LEA R0, R5, R0, 0x18 ;  /* 0x0000000005007211 */ /* 0x000fce00078ec0ff */
[----:B------:R-:W-:Y:S05]  /*0540*/  @P0 BRA `(.L_x_7) ;  /* 0x0000000400500947 */ /* 0x000fea0003800000 */
[C---:B------:R-:W-:Y:S02]  /*0550*/  LOP3.LUT R2, R5.reuse, 0x1, RZ, 0xc0, !PT ;  /* 0x0000000105027812 */ /* 0x040fe400078ec0ff */
[----:B------:R-:W-:Y:S02]  /*0560*/  LOP3.LUT R13, R5, 0x1, RZ, 0x3c, !PT ;  /* 0x00000001050d7812 */ /* 0x000fe400078e3cff */
[----:B------:R-:W-:-:S13]  /*0570*/  ISETP.NE.U32.AND P1, PT, R2, 0x1, PT ;  /* 0x000000010200780c */ /* 0x000fda0003f25070 */
[----:B------:R-:W-:Y:S05]  /*0580*/  @!P1 BRA `(.L_x_8) ;  /* 0x0000000000c49947 */ /* 0x000fea0003800000 */
[----:B------:R-:W-:Y:S01]  /*0590*/  ELECT P0, URZ, PT ;  /* 0x0000000000ff782f */ /* 0x000fe20003800000 */
[----:B------:R-:W-:-:S12]  /*05a0*/  BSSY B0, `(.L_x_8) ;  /* 0x000002f000007945 */ /* 0x000fd80003800000 */
[----:B------:R-:W-:Y:S05]  /*05b0*/  @!P0 BRA `(.L_x_9) ;  /* 0x0000000000b48947 */ /* 0x000fea0003800000 */
[----:B------:R-:W-:-:S05]  /*05c0*/  UMOV UR4, 0x10 ;  /* 0x0000001000047882 */ /* 0x000fca0000000000 */
[----:B------:R-:W-:Y:S04]  /*05d0*/  DEPBAR.LE SB1, 0x36 ;  /* 0x00009d800000791a */ /* 0x000fe80000000000 */
[----:B------:R-:W1:Y:S02]  /*05e0*/  UTCATOMSWS.2CTA.FIND_AND_SET.ALIGN UP0, UR4, UR4 ;  /* 0x00000004000475e3 */ /* 0x000e640008200800 */
[----:B-1----:R-:W-:Y:S01]  /*05f0*/  PLOP3.LUT P0, PT, PT, PT, UP0, 0x80, 0x8 ;  /* 0x000000000008781c */ /* 0x002fe20003f0f008 */
[----:B------:R-:W-:-:S03]  /*0600*/  IMAD.U32 R12, RZ, RZ, UR4 ;  /* 0x00000004ff0c7e24 */ /* 0x000fc6000f8e00ff */
[----:B------:R-:W-:-:S04]  /*0610*/  SEL R2, RZ, 0xffffffff, !P0 ;  /* 0xffffffffff027807 */ /* 0x000fc80004000000 */
[----:B------:R-:W-:-:S13]  /*0620*/  ISETP.NE.AND P0, PT, R2, RZ, PT ;  /* 0x000000ff0200720c */ /* 0x000fda0003f05270 */
[----:B------:R-:W-:Y:S05]  /*0630*/  @P0 BRA `(.L_x_10) ;  /* 0x0000000000240947 */ /* 0x000fea0003800000 */
.L_x_11:
[----:B------:R-:W-:Y:S05]  /*0640*/  NANOSLEEP 0x64 ;  /* 0x000000640000795d */ /* 0x000fea0003800000 */
[----:B------:R-:W-:-:S05]  /*0650*/  UMOV UR4, 0x10 ;  /* 0x0000001000047882 */ /* 0x000fca0000000000 */
[----:B------:R-:W-:Y:S04]  /*0660*/  DEPBAR.LE SB1, 0x36 ;  /* 0x00009d800000791a */ /* 0x000fe80000000000 */
[----:B------:R-:W1:Y:S02]  /*0670*/  UTCATOMSWS.2CTA.FIND_AND_SET.ALIGN UP0, UR4, UR4 ;  /* 0x00000004000475e3 */ /* 0x000e640008200800 */
[----:B-1----:R-:W-:Y:S01]  /*0680*/  PLOP3.LUT P0, PT, PT, PT, UP0, 0x80, 0x8 ;  /* 0x000000000008781c */ /* 0x002fe20003f0f008 */
[----:B------:R-:W-:-:S03]  /*0690*/  IMAD.U32 R12, RZ, RZ, UR4 ;  /* 0x00000004ff0c7e24 */ /* 0x000fc6000f8e00ff */
[----:B------:R-:W-:-:S04]  /*06a0*/  SEL R2, RZ, 0xffffffff, !P0 ;  /* 0xffffffffff027807 */ /* 0x000fc80004000000 */
[----:B------:R-:W-:-:S13]  /*06b0*/  ISETP.NE.AND P0, PT, R2, RZ, PT ;  /* 0x000000ff0200720c */ /* 0x000fda0003f05270 */
[----:B------:R-:W-:Y:S05]  /*06c0*/  @!P0 BRA `(.L_x_11) ;  /* 0xfffffffc00dc8947 */ /* 0x000fea000383ffff */
.L_x_10:
[----:B------:R-:W-:Y:S01]  /*06d0*/  MOV R11, 0x60 ;  /* 0x00000060000b7802 */ /* 0x000fe20000000f00 */
[----:B------:R-:W-:Y:S01]  /*06e0*/  VIADD R2, R0, 0x344b0 ;  /* 0x000344b000027836 */ /* 0x000fe20000000000 */
[----:B------:R-:W-:Y:S01]  /*06f0*/  MOV R3, 0x58 ;  /* 0x0000005800037802 */ /* 0x000fe20000000f00 */
[----:B------:R-:W-:Y:S01]  /*0700*/  IMAD.MOV.U32 R8, RZ, RZ, 0x4 ;  /* 0x00000004ff087424 */ /* 0x000fe200078e00ff */
[C---:B------:R-:W-:Y:S02]  /*0710*/  LEA R11, R5.reuse, R11, 0x18 ;  /* 0x0000000b050b7211 */ /* 0x040fe400078ec0ff */
[----:B------:R-:W-:-:S03]  /*0720*/  LEA R3, R5, R3, 0x18 ;  /* 0x0000000305037211 */ /* 0x000fc600078ec0ff */
[----:B------:R-:W1:Y:S02]  /*0730*/  LDS R6, [R11] ;  /* 0x000000000b067984 */ /* 0x000e640000000800 */
[----:B-1----:R-:W-:-:S04]  /*0740*/  IMAD.U32 R6, R6, -0x80000000, RZ ;  /* 0x8000000006067824 */ /* 0x002fc800078e00ff */
[----:B------:R-:W1:Y:S02]  /*0750*/  SYNCS.PHASECHK.TRANS64.TRYWAIT P0, [R3+URZ], R6 ;  /* 0x00000006030075a7 */ /* 0x000e6400080011ff */
[----:B-1----:R-:W-:Y:S05]  /*0760*/  @P0 BRA `(.L_x_12) ;  /* 0x0000000000080947 */ /* 0x002fea0003800000 */
[----:B------:R-:W1:Y:S02]  /*0770*/  SYNCS.PHASECHK.TRANS64.TRYWAIT P0, [R3+URZ], R6 ;  /* 0x00000006030075a7 */ /* 0x000e6400080011ff */
[----:B-1----:R-:W-:Y:S05]  /*0780*/  @!P0 BRA `(.L_x_13) ;  /* 0x0000003c00048947 */ /* 0x002fea0003800000 */
.L_x_12:
[C---:B-1----:R-:W-:Y:S01]  /*0790*/  PRMT R3, R13.reuse, 0x654, R3 ;  /* 0x000006540d037816 */ /* 0x042fe20000000003 */
[C---:B------:R-:W-:Y:S01]  /*07a0*/  IMAD.SHL.U32 R10, R12.reuse, 0x20, RZ ;  /* 0x000000200c0a7824 */ /* 0x040fe200078e00ff */
[----:B------:R-:W-:Y:S01]  /*07b0*/  PRMT R2, R13, 0x654, R2 ;  /* 0x000006540d027816 */ /* 0x000fe20000000002 */
[----:B------:R-:W-:Y:S01]  /*07c0*/  IMAD.MOV.U32 R7, RZ, RZ, 0xffff ;  /* 0x0000ffffff077424 */ /* 0x000fe200078e00ff */
[----:B------:R1:W-:Y:S01]  /*07d0*/  SYNCS.ARRIVE.TRANS64.RED RZ, [R3+URZ], R8 ;  /* 0x0000000803ff79a7 */ /* 0x0003e200080004ff */
[----:B------:R-:W-:Y:S01]  /*07e0*/  IMAD.MOV.U32 R6, RZ, RZ, 0x1 ;  /* 0x00000001ff067424 */ /* 0x000fe200078e00ff */
[----:B------:R-:W-:Y:S01]  /*07f0*/  STS [R0+0x344b0], R10 ;  /* 0x0344b00a00007388 */ /* 0x000fe20000000800 */
[----:B------:R-:W-:Y:S01]  /*0800*/  VIADD R9, R12, 0x10 ;  /* 0x000000100c097836 */ /* 0x000fe20000000000 */
[----:B------:R-:W-:Y:S02]  /*0810*/  SHF.L.U32 R7, R7, R12, RZ ;  /* 0x0000000c07077219 */ /* 0x000fe400000006ff */
[----:B------:R2:W-:Y:S02]  /*0820*/  STAS [R2.64], R12 ;  /* 0x0000000c02007dbd */ /* 0x0005e4000c0008ff */
[----:B------:R-:W-:-:S04]  /*0830*/  SHF.L.U32 R9, R6, R9, RZ ;  /* 0x0000000906097219 */ /* 0x000fc800000006ff */
[----:B------:R-:W-:Y:S02]  /*0840*/  LOP3.LUT R7, R9, R7, RZ, 0xfc, !PT ;  /* 0x0000000709077212 */ /* 0x000fe400078efcff */
[----:B--2---:R-:W-:-:S04]  /*0850*/  MOV R2, 0x50 ;  /* 0x0000005000027802 */ /* 0x004fc80000000f00 */
[----:B------:R-:W-:-:S05]  /*0860*/  LEA R2, R5, R2, 0x18 ;  /* 0x0000000205027211 */ /* 0x000fca00078ec0ff */
[----:B------:R1:W-:Y:S04]  /*0870*/  ATOMS.OR RZ, [R2], R7 ;  /* 0x0000000702ff738c */ /* 0x0003e80003000000 */
[----:B------:R1:W-:Y:S02]  /*0880*/  ATOMS.XOR RZ, [R11], R6 ;  /* 0x000000060bff738c */ /* 0x0003e40003800000 */
.L_x_9:
[----:B------:R-:W-:Y:S05]  /*0890*/  BSYNC B0 ;  /* 0x0000000000007941 */ /* 0x000fea0003800000 */
.L_x_8:
[----:B------:R-:W-:Y:S05]  /*08a0*/  @P1 BRA `(.L_x_14) ;  /* 0x0000000000881947 */ /* 0x000fea0003800000 */
[----:B------:R-:W-:Y:S05]  /*08b0*/  WARPSYNC.ALL ;  /* 0x0000000000007948 */ /* 0x000fea0003800000 */
[----:B------:R-:W-:Y:S01]  /*08c0*/  NOP ;  /* 0x0000000000007918 */ /* 0x000fe20000000000 */
[----:B------:R-:W-:-:S13]  /*08d0*/  ELECT P0, URZ, PT ;  /* 0x0000000000ff782f */ /* 0x000fda0003800000 */
[----:B------:R-:W-:Y:S05]  /*08e0*/  @!P0 BRA `(.L_x_14) ;  /* 0x0000000000788947 */ /* 0x000fea0003800000 */
[----:B-1----:R-:W-:Y:S02]  /*08f0*/  MOV R7, 0x60 ;  /* 0x0000006000077802 */ /* 0x002fe40000000f00 */
[----:B------:R-:W-:Y:S02]  /*0900*/  MOV R6, 0x58 ;  /* 0x0000005800067802 */ /* 0x000fe40000000f00 */
        /* <DEDUP_REMOVED lines=8> */
.L_x_15:
[----:B------:R-:W2:Y:S01]  /*0990*/  LDS R10, [R0+0x344b0] ;  /* 0x0344b000000a7984 */ /* 0x000ea20000000800 */
[----:B-1----:R-:W-:Y:S01]  /*09a0*/  IMAD.MOV.U32 R3, RZ, RZ, 0xffff ;  /* 0x0000ffffff037424 */ /* 0x002fe200078e00ff */
[----:B------:R-:W-:Y:S01]  /*09b0*/  PRMT R6, R13, 0x654, R6 ;  /* 0x000006540d067816 */ /* 0x000fe20000000006 */
[----:B------:R-:W-:Y:S02]  /*09c0*/  IMAD.MOV.U32 R2, RZ, RZ, 0x1 ;  /* 0x00000001ff027424 */ /* 0x000fe400078e00ff */
[C---:B--2---:R-:W-:Y:S01]  /*09d0*/  IMAD.SHL.U32 R9, R10.reuse, 0x20, RZ ;  /* 0x000000200a097824 */ /* 0x044fe200078e00ff */
[----:B------:R-:W-:Y:S01]  /*09e0*/  SHF.L.U32 R3, R3, R10, RZ ;  /* 0x0000000a03037219 */ /* 0x000fe200000006ff */
[----:B------:R-:W-:-:S03]  /*09f0*/  VIADD R8, R10, 0x10 ;  /* 0x000000100a087836 */ /* 0x000fc60000000000 */
[----:B------:R1:W-:Y:S02]  /*0a00*/  STS [R0+0x344b0], R9 ;  /* 0x0344b00900007388 */ /* 0x0003e40000000800 */
[----:B------:R-:W-:-:S04]  /*0a10*/  SHF.L.U32 R8, R2, R8, RZ ;  /* 0x0000000802087219 */ /* 0x000fc800000006ff */
[----:B------:R-:W-:Y:S02]  /*0a20*/  LOP3.LUT R3, R8, R3, RZ, 0xfc, !PT ;  /* 0x0000000308037212 */ /* 0x000fe400078efcff */
[----:B-1----:R-:W-:-:S04]  /*0a30*/  MOV R0, 0x50 ;  /* 0x0000005000007802 */ /* 0x002fc80000000f00 */
[----:B------:R-:W-:-:S05]  /*0a40*/  LEA R0, R5, R0, 0x18 ;  /* 0x0000000005007211 */ /* 0x000fca00078ec0ff */
[----:B------:R2:W-:Y:S01]  /*0a50*/  ATOMS.OR RZ, [R0], R3 ;  /* 0x0000000300ff738c */ /* 0x0005e20003000000 */
[----:B------:R2:W-:Y:S03]  /*0a60*/  SYNCS.ARRIVE.TRANS64.RED.A1T0 RZ, [R6+URZ], RZ ;  /* 0x000000ff06ff79a7 */ /* 0x0005e600081004ff */
[----:B------:R2:W-:Y:S01]  /*0a70*/  ATOMS.XOR RZ, [R7], R2 ;  /* 0x0000000207ff738c */ /* 0x0005e20003800000 */
[----:B------:R-:W-:Y:S05]  /*0a80*/  BRA `(.L_x_14) ;  /* 0x0000000000107947 */ /* 0x000fea0003800000 */
.L_x_7:
[----:B------:R-:W-:-:S05]  /*0a90*/  MOV R2, 0xffffffff ;  /* 0xffffffff00027802 */ /* 0x000fca0000000f00 */
[----:B------:R1:W-:Y:S02]  /*0aa0*/  STS [R0+0x344b0], R2 ;  /* 0x0344b00200007388 */ /* 0x0003e40000000800 */
[----:B-1----:R-:W-:Y:S02]  /*0ab0*/  MOV R2, 0xad0 ;  /* 0x00000ad000027802 */ /* 0x002fe40000000f00 */
[----:B------:R-:W-:Y:S05]  /*0ac0*/  CALL.REL.NOINC `($__internal_1_$__cuda_sm10x_tcgen05_guardrail_trap_phase_invalid_during_alloc) ;  /* 0x0000003c00647944 */ /* 0x000fea0003c00000 */
.L_x_14:
[----:B------:R-:W-:Y:S05]  /*0ad0*/  WARPSYNC.ALL ;  /* 0x0000000000007948 */ /* 0x000fea0003800000 */
[----:B------:R-:W-:Y:S01]  /*0ae0*/  NOP ;  /* 0x0000000000007918 */ /* 0x000fe20000000000 */
.L_x_2:
[----:B------:R-:W1:Y:S02]  /*0af0*/  LDCU UR4, c[0x0][0x36c] ;  /* 0x00006d80ff0477ac */ /* 0x000e640008000800 */
[----:B-1----:R-:W-:-:S09]  /*0b00*/  UISETP.EQ.U32.AND UP0, UPT, UR4, 0x1, UPT ;  /* 0x000000010400788c */ /* 0x002fd2000bf02070 */
[----:B------:R-:W-:Y:S05]  /*0b10*/  BRA.U !UP0, `(.L_x_17) ;  /* 0x0000000108187547 */ /* 0x000fea000b800000 */
[----:B------:R-:W-:-:S00]  /*0b20*/  MEMBAR.ALL.CTA ;  /* 0x0000000000007992 */ /* 0x000fc00000008000 */
[----:B--2345:R-:W-:Y:S06]  /*0b30*/  MEMBAR.ALL.GPU ;  /* 0x0000000000007992 */ /* 0x03cfec000000a000 */
[----:B------:R-:W-:-:S00]  /*0b40*/  ERRBAR ;  /* 0x00000000000079ab */ /* 0x000fc00000000000 */
[----:B------:R-:W-:Y:S08]  /*0b50*/  CGAERRBAR ;  /* 0x00000000000075ab */ /* 0x000ff00000000000 */
[----:B------:R-:W-:Y:S01]  /*0b60*/  UCGABAR_ARV ;  /* 0x00000000000079c7 */ /* 0x000fe20008000000 */
[----:B------:R-:W-:Y:S05]  /*0b70*/  BRA `(.L_x_18) ;  /* 0x0000000000047947 */ /* 0x000fea0003800000 */
.L_x_17:
[----:B--2345:R-:W-:Y:S01]  /*0b80*/  NOP ;  /* 0x0000000000007918 */ /* 0x03cfe20000000000 */
.L_x_18:
[----:B------:R-:W-:Y:S05]  /*0b90*/  BRA.U !UP0, `(.L_x_19) ;  /* 0x00000001080c7547 */ /* 0x000fea000b800000 */
[----:B------:R-:W-:Y:S01]  /*0ba0*/  UCGABAR_WAIT ;  /* 0x0000000000007dc7 */ /* 0x000fe20008000000 */
[----:B------:R-:W-:Y:S01]  /*0bb0*/  CCTL.IVALL ;  /* 0x00000000ff00798f */ /* 0x000fe20002000000 */
[----:B------:R-:W-:Y:S05]  /*0bc0*/  BRA `(.L_x_20) ;  /* 0x0000000000047947 */ /* 0x000fea0003800000 */
.L_x_19:
[----:B------:R-:W-:Y:S06]  /*0bd0*/  BAR.SYNC.DEFER_BLOCKING 0x0 ;  /* 0x0000000000007b1d */ /* 0x000fec0000010000 */
.L_x_20:
[----:B------:R-:W1:Y:S01]  /*0be0*/  LDC R0, c[0x0][0x388] ;  /* 0x0000e200ff007b82 */ /* 0x000e620000000800 */
[----:B------:R-:W2:Y:S01]  /*0bf0*/  S2R R21, SR_LANEID ;  /* 0x0000000000157919 */ /* 0x000ea20000000000 */
[----:B------:R-:W-:Y:S02]  /*0c00*/  ISETP.NE.AND P0, PT, R4, RZ, PT ;  /* 0x000000ff0400720c */ /* 0x000fe40003f05270 */
[----:B-1----:R-:W-:-:S04]  /*0c10*/  IADD3 R0, PT, PT, R0, 0x7f, RZ ;  /* 0x0000007f00007810 */ /* 0x002fc80007ffe0ff */
[----:B------:R-:W-:-:S05]  /*0c20*/  SHF.R.U32.HI R20, RZ, 0x7, R0 ;  /* 0x00000007ff147819 */ /* 0x000fca0000011600 */
[----:B------:R-:W-:Y:S02]  /*0c30*/  IMAD R23, R20, 0x16, RZ ;  /* 0x0000001614177824 */ /* 0x000fe400078e02ff */
[----:B--2---:R-:W-:Y:S05]  /*0c40*/  @!P0 BRA `(.L_x_21) ;  /* 0x0000001000748947 */ /* 0x004fea0003800000 */
[----:B------:R-:W-:Y:S01]  /*0c50*/  ISETP.NE.AND P0, PT, R4, 0x1, PT ;  /* 0x000000010400780c */ /* 0x000fe20003f05270 */
[----:B------:R-:W1:-:S12]  /*0c60*/  S2UR UR5, SR_CgaCtaId ;  /* 0x00000000000579c3 */ /* 0x000e580000008800 */
[----:B------:R-:W-:Y:S05]  /*0c70*/  @!P0 BRA `(.L_x_22) ;  /* 0x0000000400948947 */ /* 0x000fea0003800000 */
[----:B------:R-:W-:-:S13]  /*0c80*/  ISETP.NE.AND P0, PT, R4, 0x2, PT ;  /* 0x000000020400780c */ /* 0x000fda0003f05270 */
[----:B------:R-:W-:Y:S05]  /*0c90*/  @P0 BRA `(.L_x_23) ;  /* 0x0000001c00a40947 */ /* 0x000fea0003800000 */
[----:B------:R-:W2:Y:S02]  /*0ca0*/  S2UR UR4, SR_CTAID.X ;  /* 0x00000000000479c3 */ /* 0x000ea40000002500 */
[----:B--2---:R-:W-:-:S13]  /*0cb0*/  ISETP.LE.U32.AND P0, PT, R23, UR4, PT ;  /* 0x0000000417007c0c */ /* 0x004fda000bf03070 */
[----:B-1----:R-:W-:Y:S05]  /*0cc0*/  @P0 EXIT ;  /* 0x000000000000094d */ /* 0x002fea0003800000 */
[----:B------:R-:W-:Y:S01]  /*0cd0*/  SHF.R.U32.HI R20, RZ, 0x3, R21 ;  /* 0x00000003ff147819 */ /* 0x000fe20000011615 */
[----:B------:R-:W-:Y:S01]  /*0ce0*/  ULOP3.LUT UR4, URZ, UR4, URZ, 0x33, !UPT ;  /* 0x00000004ff047292 */ /* 0x000fe2000f8e33ff */
[----:B------:R-:W-:Y:S02]  /*0cf0*/  HFMA2 R15, -RZ, RZ, 0, 0 ;  /* 0x00000000ff0f7431 */ /* 0x000fe400000001ff */
[----:B------:R-:W-:Y:S01]  /*0d00*/  IMAD.MOV.U32 R16, RZ, RZ, RZ ;  /* 0x000000ffff107224 */ /* 0x000fe200078e00ff */
[C---:B------:R-:W-:Y:S01]  /*0d10*/  LOP3.LUT R19, R20.reuse, 0x1, RZ, 0x3c, !PT ;  /* 0x0000000114137812 */ /* 0x040fe200078e3cff */
[C---:B------:R-:W-:Y:S01]  /*0d20*/  IMAD.SHL.U32 R0, R20.reuse, 0x20, RZ ;  /* 0x0000002014007824 */ /* 0x040fe200078e00ff */
[C---:B------:R-:W-:Y:S01]  /*0d30*/  LOP3.LUT R18, R20.reuse, 0x2, RZ, 0x3c, !PT ;  /* 0x0000000214127812 */ /* 0x040fe200078e3cff */
[----:B------:R-:W-:Y:S01]  /*0d40*/  VIADD R25, R23, UR4 ;  /* 0x0000000417197c36 */ /* 0x000fe20008000000 */
[----:B------:R-:W-:Y:S01]  /*0d50*/  LOP3.LUT R17, R20, 0x3, RZ, 0x3c, !PT ;  /* 0x0000000314117812 */ /* 0x000fe200078e3cff */
[----:B------:R-:W-:Y:S01]  /*0d60*/  IMAD R20, R21, 0x4, R20 ;  /* 0x0000000415147824 */ /* 0x000fe200078e0214 */
[C---:B------:R-:W-:Y:S01]  /*0d70*/  LOP3.LUT R23, R0.reuse, 0x20, RZ, 0x3c, !PT ;  /* 0x0000002000177812 */ /* 0x040fe200078e3cff */
[----:B------:R-:W-:Y:S01]  /*0d80*/  IMAD.HI.U32 R25, R25, 0x3e0f83e1, RZ ;  /* 0x3e0f83e119197827 */ /* 0x000fe200078e00ff */
[C---:B------:R-:W-:Y:S01]  /*0d90*/  LOP3.LUT R22, R0.reuse, 0x40, RZ, 0x3c, !PT ;  /* 0x0000004000167812 */ /* 0x040fe200078e3cff */
[----:B------:R-:W-:Y:S01]  /*0da0*/  UMOV UR5, URZ ;  /* 0x000000ff00057c82 */ /* 0x000fe20008000000 */
[C---:B------:R-:W-:Y:S01]  /*0db0*/  IADD3 R24, PT, PT, R0.reuse, R21, RZ ;  /* 0x0000001500187210 */ /* 0x040fe20007ffe0ff */
[C---:B------:R-:W-:Y:S01]  /*0dc0*/  IMAD R19, R21.reuse, 0x4, R19 ;  /* 0x0000000415137824 */ /* 0x040fe200078e0213 */
[----:B------:R-:W-:Y:S01]  /*0dd0*/  LOP3.LUT R0, R0, 0x60, RZ, 0x3c, !PT ;  /* 0x0000006000007812 */ /* 0x000fe200078e3cff */
[C---:B------:R-:W-:Y:S01]  /*0de0*/  IMAD R18, R21.reuse, 0x4, R18 ;  /* 0x0000000415127824 */ /* 0x040fe200078e0212 */
[----:B------:R-:W-:Y:S01]  /*0df0*/  LEA R17, R21, R17, 0x2 ;  /* 0x0000001115117211 */ /* 0x000fe200078e10ff */
[----:B------:R-:W-:Y:S01]  /*0e00*/  IMAD.IADD R23, R23, 0x1, R21 ;  /* 0x0000000117177824 */ /* 0x000fe200078e0215 */
[----:B------:R-:W-:Y:S01]  /*0e10*/  SHF.R.U32.HI R25, RZ, 0x5, R25 ;  /* 0x00000005ff197819 */ /* 0x000fe20000011619 */
[----:B------:R-:W-:Y:S01]  /*0e20*/  IMAD.IADD R22, R22, 0x1, R21 ;  /* 0x0000000116167824 */ /* 0x000fe200078e0215 */
[----:B------:R-:W-:-:S07]  /*0e30*/  IADD3 R21, PT, PT, R0, R21, RZ ;  /* 0x0000001500157210 */ /* 0x000fce0007ffe0ff */
.L_x_27:
[----:B------:R-:W1:Y:S01]  /*0e40*/  S2R R0, SR_CgaCtaId ;  /* 0x0000000000007919 */ /* 0x000e620000008800 */
[----:B------:R-:W-:Y:S01]  /*0e50*/  MOV R2, 0x400 ;  /* 0x0000040000027802 */ /* 0x000fe20000000f00 */
[----:B------:R-:W-:-:S03]  /*0e60*/  UMOV UR4, URZ ;  /* 0x000000ff00047c82 */ /* 0x000fc60008000000 */
[----:B-1---5:R-:W-:-:S07]  /*0e70*/  LEA R0, R0, R2, 0x18 ;  /* 0x0000000200007211 */ /* 0x022fce00078ec0ff */
.L_x_26:
[----:B------:R-:W-:Y:S01]  /*0e80*/  LEA R2, R15, R0, 0x3 ;  /* 0x000000000f027211 */ /* 0x000fe200078e18ff */
[----:B------:R-:W-:Y:S01]  /*0e90*/  ULOP3.LUT UP0, URZ, UR4, 0x3, URZ, 0xc0, !UPT ;  /* 0x0000000304ff7892 */ /* 0x000fe2000f80c0ff */
[----:B-----5:R-:W-:-:S04]  /*0ea0*/  SHF.L.U32 R4, R16, 0x1f, RZ ;  /* 0x0000001f10047819 */ /* 0x020fc800000006ff */
[----:B------:R-:W1:Y:S02]  /*0eb0*/  SYNCS.PHASECHK.TRANS64.TRYWAIT P0, [R2+URZ+0x34400], R4 ;  /* 0x03440004020075a7 */ /* 0x000e6400080011ff */
[----:B-1----:R-:W-:Y:S05]  /*0ec0*/  @!P0 BRA `(.L_x_24) ;  /* 0x0000003400648947 */ /* 0x002fea0003800000 */
.L_x_62:
[----:B------:R-:W-:Y:S05]  /*0ed0*/  BRA.U UP0, `(.L_x_25) ;  /* 0x0000000100bc7547 */ /* 0x000fea000b800000 */
[C-C-:B------:R-:W-:Y:S02]  /*0ee0*/  IMAD R11, R15.reuse, 0x200, R0.reuse ;  /* 0x000002000f0b7824 */ /* 0x140fe400078e0200 */
[----:B------:R-:W-:Y:S02]  /*0ef0*/  IMAD R3, R15, 0x400, R0 ;  /* 0x000004000f037824 */ /* 0x000fe400078e0200 */
[--C-:B------:R-:W-:Y:S01]  /*0f00*/  IMAD R10, R24, 0x4, R11.reuse ;  /* 0x00000004180a7824 */ /* 0x100fe200078e020b */
[-C--:B------:R-:W-:Y:S01]  /*0f10*/  LEA R9, R23, R11.reuse, 0x2 ;  /* 0x0000000b17097211 */ /* 0x080fe200078e10ff */
[--C-:B------:R-:W-:Y:S01]  /*0f20*/  IMAD R7, R22, 0x4, R11.reuse ;  /* 0x0000000416077824 */ /* 0x100fe200078e020b */
[-C--:B-1----:R-:W-:Y:S01]  /*0f30*/  LEA R5, R21, R11.reuse, 0x2 ;  /* 0x0000000b15057211 */ /* 0x082fe200078e10ff */
[----:B------:R-:W-:Y:S01]  /*0f40*/  IMAD R4, R19, 0x4, R11 ;  /* 0x0000000413047824 */ /* 0x000fe200078e020b */
[-C--:B------:R-:W-:Y:S01]  /*0f50*/  LEA R8, R20, R11.reuse, 0x2 ;  /* 0x0000000b14087211 */ /* 0x080fe200078e10ff */
[----:B------:R-:W1:Y:S01]  /*0f60*/  LDS R10, [R10+0x32000] ;  /* 0x032000000a0a7984 */ /* 0x000e620000000800 */
[----:B------:R-:W-:Y:S01]  /*0f70*/  LEA R6, R18, R11, 0x2 ;  /* 0x0000000b12067211 */ /* 0x000fe200078e10ff */
[----:B------:R-:W-:Y:S01]  /*0f80*/  IMAD R12, R23, 0x4, R3 ;  /* 0x00000004170c7824 */ /* 0x000fe200078e0203 */
[----:B------:R-:W-:Y:S01]  /*0f90*/  LEA R14, R24, R3, 0x2 ;  /* 0x00000003180e7211 */ /* 0x000fe200078e10ff */
[----:B------:R-:W2:Y:S04]  /*0fa0*/  LDS R9, [R9+0x32000] ;  /* 0x0320000009097984 */ /* 0x000ea80000000800 */
[----:B------:R-:W3:Y:S04]  /*0fb0*/  LDS R7, [R7+0x32000] ;  /* 0x0320000007077984 */ /* 0x000ee80000000800 */
[----:B------:R-:W4:Y:S01]  /*0fc0*/  LDS R5, [R5+0x32000] ;  /* 0x0320000005057984 */ /* 0x000f220000000800 */
[----:B------:R-:W-:-:S03]  /*0fd0*/  NOP ;  /* 0x0000000000007918 */ /* 0x000fc60000000000 */
[----:B-1----:R1:W-:Y:S04]  /*0fe0*/  STS [R8+0x32000], R10 ;  /* 0x0320000a08007388 */ /* 0x0023e80000000800 */
[----:B--2---:R2:W-:Y:S04]  /*0ff0*/  STS [R4+0x32000], R9 ;  /* 0x0320000904007388 */ /* 0x0045e80000000800 */
[----:B---3--:R3:W-:Y:S01]  /*1000*/  STS [R6+0x32000], R7 ;  /* 0x0320000706007388 */ /* 0x0087e20000000800 */
[----:B-1----:R-:W-:Y:S01]  /*1010*/  LEA R10, R22, R3, 0x2 ;  /* 0x00000003160a7211 */ /* 0x002fe200078e10ff */
[----:B------:R-:W-:-:S02]  /*1020*/  IMAD R8, R21, 0x4, R3 ;  /* 0x0000000415087824 */ /* 0x000fc400078e0203 */
[----:B--2---:R-:W-:Y:S01]  /*1030*/  IMAD R4, R17, 0x4, R11 ;  /* 0x0000000411047824 */ /* 0x004fe200078e020b */
[----:B---3--:R-:W-:-:S04]  /*1040*/  LEA R6, R20, R3, 0x2 ;  /* 0x0000000314067211 */ /* 0x008fc800078e10ff */
[----:B----4-:R1:W-:Y:S04]  /*1050*/  STS [R4+0x32000], R5 ;  /* 0x0320000504007388 */ /* 0x0103e80000000800 */
[----:B------:R-:W2:Y:S04]  /*1060*/  LDS R13, [R14+0x32c00] ;  /* 0x032c00000e0d7984 */ /* 0x000ea80000000800 */
[----:B------:R-:W3:Y:S04]  /*1070*/  LDS R11, [R12+0x32c00] ;  /* 0x032c00000c0b7984 */ /* 0x000ee80000000800 */
[----:B------:R-:W4:Y:S04]  /*1080*/  LDS R9, [R10+0x32c00] ;  /* 0x032c00000a097984 */ /* 0x000f280000000800 */
[----:B------:R-:W5:Y:S01]  /*1090*/  LDS R7, [R8+0x32c00] ;  /* 0x032c000008077984 */ /* 0x000f620000000800 */
[----:B------:R-:W-:Y:S01]  /*10a0*/  NOP ;  /* 0x0000000000007918 */ /* 0x000fe20000000000 */
[----:B-1----:R-:W-:Y:S01]  /*10b0*/  IMAD R5, R19, 0x4, R3 ;  /* 0x0000000413057824 */ /* 0x002fe200078e0203 */
[----:B------:R-:W-:-:S02]  /*10c0*/  LEA R4, R18, R3, 0x2 ;  /* 0x0000000312047211 */ /* 0x000fc400078e10ff */
[----:B------:R-:W-:Y:S01]  /*10d0*/  LEA R3, R17, R3, 0x2 ;  /* 0x0000000311037211 */ /* 0x000fe200078e10ff */
[----:B--2---:R-:W-:Y:S04]  /*10e0*/  STS [R6+0x32c00], R13 ;  /* 0x032c000d06007388 */ /* 0x004fe80000000800 */
[----:B---3--:R-:W-:Y:S04]  /*10f0*/  STS [R5+0x32c00], R11 ;  /* 0x032c000b05007388 */ /* 0x008fe80000000800 */
[----:B----4-:R-:W-:Y:S04]  /*1100*/  STS [R4+0x32c00], R9 ;  /* 0x032c000904007388 */ /* 0x010fe80000000800 */
[----:B-----5:R-:W-:Y:S04]  /*1110*/  STS [R3+0x32c00], R7 ;  /* 0x032c000703007388 */ /* 0x020fe80000000800 */
[----:B------:R-:W1:Y:S04]  /*1120*/  LDS R14, [R14+0x32e00] ;  /* 0x032e00000e0e7984 */ /* 0x000e680000000800 */
[----:B------:R-:W2:Y:S04]  /*1130*/  LDS R12, [R12+0x32e00] ;  /* 0x032e00000c0c7984 */ /* 0x000ea80000000800 */
[----:B------:R-:W3:Y:S04]  /*1140*/  LDS R10, [R10+0x32e00] ;  /* 0x032e00000a0a7984 */ /* 0x000ee80000000800 */
[----:B------:R-:W4:Y:S01]  /*1150*/  LDS R8, [R8+0x32e00] ;  /* 0x032e000008087984 */ /* 0x000f220000000800 */
[----:B------:R-:W-:-:S03]  /*1160*/  NOP ;  /* 0x0000000000007918 */ /* 0x000fc60000000000 */
[----:B-1----:R5:W-:Y:S04]  /*1170*/  STS [R6+0x32e00], R14 ;  /* 0x032e000e06007388 */ /* 0x002be80000000800 */
[----:B--2---:R5:W-:Y:S04]  /*1180*/  STS [R5+0x32e00], R12 ;  /* 0x032e000c05007388 */ /* 0x004be80000000800 */
[----:B---3--:R5:W-:Y:S04]  /*1190*/  STS [R4+0x32e00], R10 ;  /* 0x032e000a04007388 */ /* 0x008be80000000800 */
[----:B----4-:R5:W-:Y:S01]  /*11a0*/  STS [R3+0x32e00], R8 ;  /* 0x032e000803007388 */ /* 0x010be20000000800 */
[----:B------:R1:W-:Y:S06]  /*11b0*/  MEMBAR.ALL.CTA ;  /* 0x0000000000007992 */ /* 0x0003ec0000008000 */
[----:B-1----:R-:W2:Y:S02]  /*11c0*/  FENCE.VIEW.ASYNC.S ;  /* 0x00000000000073c6 */ /* 0x002ea40000000000 */
.L_x_25:
[C---:B------:R-:W-:Y:S01]  /*11d0*/  ISETP.NE.AND P0, PT, R15.reuse, 0x5, PT ;  /* 0x000000050f00780c */ /* 0x040fe20003f05270 */
[----:B------:R-:W-:Y:S01]  /*11e0*/  VIADD R15, R15, 0x1 ;  /* 0x000000010f0f7836 */ /* 0x000fe20000000000 */
[----:B------:R-:W-:Y:S01]  /*11f0*/  UIADD3 UR4, UPT, UPT, UR4, 0x1, URZ ;  /* 0x0000000104047890 */ /* 0x000fe2000fffe0ff */
[----:B-1----:R-:W-:-:S03]  /*1200*/  VIADD R2, R2, 0x34460 ;  /* 0x0003446002027836 */ /* 0x002fc60000000000 */
[----:B------:R-:W-:Y:S01]  /*1210*/  SEL R15, R15, RZ, P0 ;  /* 0x000000ff0f0f7207 */ /* 0x000fe20000000000 */
[----:B------:R-:W-:Y:S01]  /*1220*/  UISETP.NE.AND UP0, UPT, UR4, 0x38, UPT ;  /* 0x000000380400788c */ /* 0x000fe2000bf05270 */
[----:B------:R-:W-:Y:S02]  /*1230*/  PRMT R2, RZ, 0x654, R2 ;  /* 0x00000654ff027816 */ /* 0x000fe40000000002 */
[----:B------:R-:W-:Y:S02]  /*1240*/  ISETP.NE.AND P0, PT, R15, RZ, PT ;  /* 0x000000ff0f00720c */ /* 0x000fe40003f05270 */
[----:B--2---:R1:W-:Y:S02]  /*1250*/  SYNCS.ARRIVE.TRANS64.RED.A1T0 RZ, [R2+URZ], RZ ;  /* 0x000000ff02ff79a7 */ /* 0x0043e400081004ff */
[----:B-1----:R-:W-:-:S04]  /*1260*/  SEL R2, RZ, 0x1, P0 ;  /* 0x00000001ff027807 */ /* 0x002fc80000000000 */
[----:B------:R-:W-:Y:S01]  /*1270*/  LOP3.LUT R16, R16, R2, RZ, 0x3c, !PT ;  /* 0x0000000210107212 */ /* 0x000fe200078e3cff */
[----:B------:R-:W-:Y:S06]  /*1280*/  BRA.U UP0, `(.L_x_26) ;  /* 0xfffffff900fc7547 */ /* 0x000fec000b83ffff */
[----:B------:R-:W-:-:S13]  /*1290*/  ISETP.NE.AND P0, PT, R25, UR5, PT ;  /* 0x0000000519007c0c */ /* 0x000fda000bf05270 */
[----:B------:R-:W-:Y:S05]  /*12a0*/  @!P0 EXIT ;  /* 0x000000000000894d */ /* 0x000fea0003800000 */
[----:B------:R-:W-:Y:S01]  /*12b0*/  UIADD3 UR5, UPT, UPT, UR5, 0x1, URZ ;  /* 0x0000000105057890 */ /* 0x000fe2000fffe0ff */
[----:B------:R-:W-:Y:S05]  /*12c0*/  BRA `(.L_x_27) ;  /* 0xfffffff800dc7947 */ /* 0x000fea000383ffff */
.L_x_22:
[----:B-1----:R-:W-:-:S09]  /*12d0*/  UISETP.NE.AND UP0, UPT, UR5, URZ, UPT ;  /* 0x000000ff0500728c */ /* 0x002fd2000bf05270 */
[----:B------:R-:W-:Y:S05]  /*12e0*/  BRA.U UP0, `(.L_x_23) ;  /* 0x0000001900107547 */ /* 0x000fea000b800000 */
[----:B------:R-:W1:Y:S01]  /*12f0*/  S2UR UR4, SR_CTAID.X ;  /* 0x00000000000479c3 */ /* 0x000e620000002500 */
[----:B------:R-:W-:Y:S01]  /*1300*/  UMOV UR9, 0x400 ;  /* 0x0000040000097882 */ /* 0x000fe20000000000 */
[----:B------:R-:W-:Y:S01]  /*1310*/  ISETP.GE.U32.AND P1, PT, R21, 0x6, PT ;  /* 0x000000061500780c */ /* 0x000fe20003f26070 */
[----:B------:R-:W-:Y:S01]  /*1320*/  ULEA UR9, UR5, UR9, 0x18 ;  /* 0x0000000905097291 */ /* 0x000fe2000f8ec0ff */
[----:B------:R-:W-:-:S03]  /*1330*/  IMAD.MOV.U32 R0, RZ, RZ, -0x1 ;  /* 0xffffffffff007424 */ /* 0x000fc600078e00ff */
[----:B------:R-:W-:Y:S02]  /*1340*/  UIADD3 UR5, UPT, UPT, UR9, 0x20000, URZ ;  /* 0x0002000009057890 */ /* 0x000fe4000fffe0ff */
[----:B------:R-:W-:Y:S02]  /*1350*/  UIADD3 UR6, UPT, UPT, UR9, 0x8000, URZ ;  /* 0x0000800009067890 */ /* 0x000fe4000fffe0ff */
[----:B------:R-:W-:Y:S02]  /*1360*/  USHF.R.U32.HI UR5, URZ, 0x4, UR5 ;  /* 0x00000004ff057899 */ /* 0x000fe40008011605 */
[----:B------:R-:W-:Y:S02]  /*1370*/  USHF.R.U32.HI UR6, URZ, 0x4, UR6 ;  /* 0x00000004ff067899 */ /* 0x000fe40008011606 */
[----:B------:R-:W-:Y:S02]  /*1380*/  ULOP3.LUT UR5, UR5, 0x3fc0, URZ, 0xc0, !UPT ;  /* 0x00003fc005057892 */ /* 0x000fe4000f8ec0ff */
[----:B------:R-:W-:-:S04]  /*1390*/  ULOP3.LUT UR6, UR6, 0x3fc0, URZ, 0xc0, !UPT ;  /* 0x00003fc006067892 */ /* 0x000fc8000f8ec0ff */
[----:B------:R-:W-:Y:S02]  /*13a0*/  IMAD.U32 R2, RZ, RZ, UR5 ;  /* 0x00000005ff027e24 */ /* 0x000fe4000f8e00ff */
[----:B------:R-:W-:Y:S02]  /*13b0*/  LEA R3, R21, UR6, 0xa ;  /* 0x0000000615037c11 */ /* 0x000fe4000f8e50ff */
[----:B-1----:R-:W-:Y:S01]  /*13c0*/  ISETP.LE.U32.AND P0, PT, R23, UR4, PT ;  /* 0x0000000417007c0c */ /* 0x002fe2000bf03070 */
[----:B------:R-:W-:Y:S01]  /*13d0*/  IMAD R2, R21, 0x300, R2 ;  /* 0x0000030015027824 */ /* 0x000fe200078e0202 */
[----:B------:R-:W-:-:S04]  /*13e0*/  SEL R3, R3, RZ, !P1 ;  /* 0x000000ff03037207 */ /* 0x000fc80004800000 */
[----:B------:R-:W-:-:S07]  /*13f0*/  SEL R2, R2, RZ, !P1 ;  /* 0x000000ff02027207 */ /* 0x000fce0004800000 */
[----:B------:R-:W-:Y:S05]  /*1400*/  @P0 BRA `(.L_x_28) ;  /* 0x00000008004c0947 */ /* 0x000fea0003800000 */
[----:B------:R-:W-:Y:S01]  /*1410*/  LOP3.LUT R0, RZ, UR4, RZ, 0x33, !PT ;  /* 0x00000004ff007c12 */ /* 0x000fe2000f8e33ff */
[----:B------:R-:W-:Y:S01]  /*1420*/  HFMA2 R6, -RZ, RZ, 0, 0 ;  /* 0x00000000ff067431 */ /* 0x000fe200000001ff */
[----:B------:R-:W-:Y:S01]  /*1430*/  UMOV UR18, URZ ;  /* 0x000000ff00127c82 */ /* 0x000fe20008000000 */
[----:B------:R-:W-:Y:S01]  /*1440*/  UMOV UR14, URZ ;  /* 0x000000ff000e7c82 */ /* 0x000fe20008000000 */
[----:B------:R-:W-:Y:S01]  /*1450*/  UMOV UR6, 0x180 ;  /* 0x0000018000067882 */ /* 0x000fe20000000000 */
[----:B------:R-:W-:Y:S01]  /*1460*/  IMAD.IADD R0, R23, 0x1, R0 ;  /* 0x0000000117007824 */ /* 0x000fe200078e0200 */
[----:B------:R-:W-:Y:S01]  /*1470*/  UMOV UR7, 0x184 ;  /* 0x0000018400077882 */ /* 0x000fe20000000000 */
[----:B------:R-:W-:Y:S01]  /*1480*/  UMOV UR4, 0x180 ;  /* 0x0000018000047882 */ /* 0x000fe20000000000 */
[----:B------:R-:W-:Y:S01]  /*1490*/  UMOV UR5, 0x184 ;  /* 0x0000018400057882 */ /* 0x000fe20000000000 */
[----:B------:R-:W-:-:S05]  /*14a0*/  IMAD.HI.U32 R0, R0, 0x3e0f83e1, RZ ;  /* 0x3e0f83e100007827 */ /* 0x000fca00078e00ff */
[----:B------:R-:W-:-:S07]  /*14b0*/  SHF.R.U32.HI R0, RZ, 0x5, R0 ;  /* 0x00000005ff007819 */ /* 0x000fce0000011600 */
.L_x_35:
[----:B------:R-:W-:Y:S02]  /*14c0*/  USHF.R.U32.HI UR10, URZ, 0x1, UR18 ;  /* 0x00000001ff0a7899 */ /* 0x000fe40008011612 */
[----:B--2---:R-:W-:Y:S02]  /*14d0*/  USHF.L.U32 UR8, UR18, 0x3, URZ ;  /* 0x0000000312087899 */ /* 0x004fe400080006ff */
[----:B------:R-:W-:Y:S02]  /*14e0*/  ULOP3.LUT UR10, UR10, 0x1, URZ, 0xc, !UPT ;  /* 0x000000010a0a7892 */ /* 0x000fe4000f8e0cff */
[----:B------:R-:W-:Y:S02]  /*14f0*/  ULOP3.LUT UR8, UR8, 0x8, URZ, 0xc0, !UPT ;  /* 0x0000000808087892 */ /* 0x000fe4000f8ec0ff */
[----:B------:R-:W-:Y:S02]  /*1500*/  USHF.L.U32 UR10, UR10, 0x1f, URZ ;  /* 0x0000001f0a0a7899 */ /* 0x000fe400080006ff */
[----:B------:R-:W-:-:S02]  /*1510*/  ULOP3.LUT UR13, UR18, 0x1, URZ, 0xc0, !UPT ;  /* 0x00000001120d7892 */ /* 0x000fc4000f8ec0ff */
[----:B------:R-:W-:Y:S01]  /*1520*/  IMAD.U32 R4, RZ, RZ, UR8 ;  /* 0x00000008ff047e24 */ /* 0x000fe2000f8e00ff */
[----:B------:R-:W-:Y:S01]  /*1530*/  UIADD3 UR8, UPT, UPT, UR9, UR8, URZ ;  /* 0x0000000809087290 */ /* 0x000fe2000fffe0ff */
[----:B------:R-:W-:Y:S01]  /*1540*/  MOV R5, UR10 ;  /* 0x0000000a00057c02 */ /* 0x000fe20008000f00 */
[----:B------:R-:W-:Y:S01]  /*1550*/  UMOV UR11, UR18 ;  /* 0x00000012000b7c82 */ /* 0x000fe20008000000 */
[----:B------:R-:W-:Y:S01]  /*1560*/  UIADD3 UR18, UPT, UPT, UR18, 0x1, URZ ;  /* 0x0000000112127890 */ /* 0x000fe2000fffe0ff */
[----:B------:R-:W-:Y:S01]  /*1570*/  ISETP.NE.AND P0, PT, R0, UR11, PT ;  /* 0x0000000b00007c0c */ /* 0x000fe2000bf05270 */
[----:B------:R-:W1:Y:S01]  /*1580*/  SYNCS.PHASECHK.TRANS64.TRYWAIT P1, [R4+UR9+0x344a0], R5 ;  /* 0x0344a005040075a7 */ /* 0x000e620008021109 */
[----:B------:R-:W-:Y:S02]  /*1590*/  UIMAD UR13, UR13, 0xc0, URZ ;  /* 0x000000c00d0d78a4 */ /* 0x000fe4000f8e02ff */
[----:B------:R-:W-:Y:S01]  /*15a0*/  UIADD3 UR12, UPT, UPT, UR8, 0x34490, URZ ;  /* 0x00034490080c7890 */ /* 0x000fe2000fffe0ff */
[----:B-1----:R-:W-:Y:S11]  /*15b0*/  @!P1 BRA `(.L_x_29) ;  /* 0x0000002c00c09947 */ /* 0x002ff60003800000 */
.L_x_64:
[----:B------:R-:W-:Y:S01]  /*15c0*/  NOP ;  /* 0x0000000000007918 */ /* 0x000fe20000000000 */
[----:B------:R-:W-:-:S05]  /*15d0*/  UMOV UR17, URZ ;  /* 0x000000ff00117c82 */ /* 0x000fca0008000000 */
.L_x_34:
[----:B------:R-:W-:Y:S01]  /*15e0*/  ULEA UR11, UR14, UR9, 0x3 ;  /* 0x000000090e0b7291 */ /* 0x000fe2000f8e18ff */
[----:B-1----:R-:W-:Y:S01]  /*15f0*/  SHF.L.U32 R9, R6, 0x1f, RZ ;  /* 0x0000001f06097819 */ /* 0x002fe200000006ff */
[----:B------:R-:W-:Y:S01]  /*1600*/  ULOP3.LUT UP0, UR15, UR17, 0x2, URZ, 0xc0, !UPT ;  /* 0x00000002110f7892 */ /* 0x000fe2000f80c0ff */
[----:B------:R-:W-:Y:S06]  /*1610*/  MOV R4, UR14 ;  /* 0x0000000e00047c02 */ /* 0x000fec0008000f00 */
[----:B------:R-:W1:Y:S02]  /*1620*/  SYNCS.PHASECHK.TRANS64.TRYWAIT P1, [UR11+0x34460], R9 ;  /* 0x03446009ff0075a7 */ /* 0x000e64000802110b */
[----:B-12---:R-:W-:Y:S05]  /*1630*/  @!P1 BRA `(.L_x_30) ;  /* 0x0000002c00c09947 */ /* 0x006fea0003800000 */
.L_x_66:
[----:B------:R-:W-:Y:S01]  /*1640*/  NOP ;  /* 0x0000000000007918 */ /* 0x000fe20000000000 */
[----:B------:R-:W-:Y:S05]  /*1650*/  BRA.U UP0, `(.L_x_31) ;  /* 0x0000000100487547 */ /* 0x000fea000b800000 */
[----:B------:R-:W-:Y:S02]  /*1660*/  ULEA UR16, UR14, UR9, 0x9 ;  /* 0x000000090e107291 */ /* 0x000fe4000f8e48ff */
[----:B------:R-:W-:Y:S02]  /*1670*/  ULEA UR8, UR14, UR9, 0xa ;  /* 0x000000090e087291 */ /* 0x000fe4000f8e50ff */
[----:B------:R-:W-:Y:S02]  /*1680*/  UIADD3 UR16, UPT, UPT, UR16, 0x32000, URZ ;  /* 0x0003200010107890 */ /* 0x000fe4000fffe0ff */
[----:B------:R-:W-:Y:S02]  /*1690*/  UIADD3 UR10, UPT, UPT, UR8, 0x32c00, URZ ;  /* 0x00032c00080a7890 */ /* 0x000fe4000fffe0ff */
[----:B------:R-:W-:Y:S02]  /*16a0*/  UIADD3 UR8, UPT, UPT, UR8, 0x32e00, URZ ;  /* 0x00032e0008087890 */ /* 0x000fe4000fffe0ff */
[----:B------:R-:W-:Y:S02]  /*16b0*/  USHF.R.U32.HI UR16, URZ, 0x4, UR16 ;  /* 0x00000004ff107899 */ /* 0x000fe40008011610 */
[----:B------:R-:W-:Y:S02]  /*16c0*/  USHF.R.U32.HI UR10, URZ, 0x4, UR10 ;  /* 0x00000004ff0a7899 */ /* 0x000fe4000801160a */
[----:B------:R-:W-:Y:S02]  /*16d0*/  USHF.R.U32.HI UR8, URZ, 0x4, UR8 ;  /* 0x00000004ff087899 */ /* 0x000fe40008011608 */
[----:B------:R-:W-:Y:S02]  /*16e0*/  ULOP3.LUT UR20, UR16, 0x3fe0, URZ, 0xc0, !UPT ;  /* 0x00003fe010147892 */ /* 0x000fe4000f8ec0ff */
[----:B------:R-:W-:Y:S02]  /*16f0*/  ULOP3.LUT UR22, UR10, 0x3fc0, URZ, 0xc0, !UPT ;  /* 0x00003fc00a167892 */ /* 0x000fe4000f8ec0ff */
[----:B------:R-:W-:Y:S01]  /*1700*/  ULOP3.LUT UR24, UR8, 0x3fe0, URZ, 0xc0, !UPT ;  /* 0x00003fe008187892 */ /* 0x000fe2000f8ec0ff */
[----:B------:R-:W-:Y:S01]  /*1710*/  UMOV UR21, 0x4008 ;  /* 0x0000400800157882 */ /* 0x000fe20000000000 */
[----:B------:R-:W-:Y:S01]  /*1720*/  UMOV UR23, 0x4008 ;  /* 0x0000400800177882 */ /* 0x000fe20000000000 */
[----:B------:R-:W-:Y:S02]  /*1730*/  UMOV UR25, 0x4008 ;  /* 0x0000400800197882 */ /* 0x000fe40000000000 */
[----:B------:R2:W-:Y:S02]  /*1740*/  UTCCP.T.S.2CTA.4x32dp128bit tmem[0x180], gdesc[UR20] ;  /* 0x00018014ff0079e7 */ /* 0x0005e40009300000 */
[----:B------:R2:W-:Y:S02]  /*1750*/  UTCCP.T.S.2CTA.4x32dp128bit tmem[0x184], gdesc[UR22] ;  /* 0x00018416ff0079e7 */ /* 0x0005e40009300000 */
[----:B------:R2:W-:Y:S01]  /*1760*/  UTCCP.T.S.2CTA.4x32dp128bit tmem[0x188], gdesc[UR24] ;  /* 0x00018818ff0079e7 */ /* 0x0005e20009300000 */
[----:B------:R-:W-:Y:S02]  /*1770*/  NOP ;  /* 0x0000000000007918 */ /* 0x000fe40000000000 */
.L_x_31:
[----:B------:R-:W-:Y:S01]  /*1780*/  UISETP.NE.AND UP0, UPT, UR14, 0x5, UPT ;  /* 0x000000050e00788c */ /* 0x000fe2000bf05270 */
[----:B-1----:R-:W-:Y:S01]  /*1790*/  SHFL.IDX PT, R5, R3, R4, 0x1f ;  /* 0x00001f0403057589 */ /* 0x002fe200000e0000 */
[----:B------:R-:W-:Y:S01]  /*17a0*/  UIADD3 UR10, UPT, UPT, UR14, 0x1, URZ ;  /* 0x000000010e0a7890 */ /* 0x000fe2000fffe0ff */
[----:B------:R-:W-:Y:S03]  /*17b0*/  NOP ;  /* 0x0000000000007918 */ /* 0x000fe60000000000 */
[----:B------:R-:W-:Y:S03]  /*17c0*/  USEL UR10, UR10, URZ, UP0 ;  /* 0x000000ff0a0a7287 */ /* 0x000fe60008000000 */
[----:B------:R-:W1:Y:S01]  /*17d0*/  SHFL.IDX PT, R4, R2, R4, 0x1f ;  /* 0x00001f0402047589 */ /* 0x000e6200000e0000 */
[----:B------:R-:W-:Y:S02]  /*17e0*/  USHF.L.U32 UR16, UR15, 0x4, URZ ;  /* 0x000000040f107899 */ /* 0x000fe400080006ff */
[----:B------:R-:W-:Y:S02]  /*17f0*/  ULEA UR14, UR10, UR9, 0x3 ;  /* 0x000000090a0e7291 */ /* 0x000fe4000f8e18ff */
[----:B------:R-:W-:Y:S01]  /*1800*/  ULEA UR15, UR15, 0x10b0, 0xd ;  /* 0x000010b00f0f7891 */ /* 0x000fe2000f8e68ff */
[----:B------:R-:W-:Y:S01]  /*1810*/  ISETP.NE.AND P1, PT, RZ, UR10, PT ;  /* 0x0000000aff007c0c */ /* 0x000fe2000bf25270 */
[----:B------:R-:W-:Y:S02]  /*1820*/  UISETP.NE.AND UP0, UPT, UR17, URZ, UPT ;  /* 0x000000ff1100728c */ /* 0x000fe4000bf05270 */
[----:B------:R-:W-:Y:S02]  /*1830*/  UPRMT UR29, UR16, 0x5410, UR15 ;  /* 0x00005410101d7896 */ /* 0x000fe4000800000f */
[----:B------:R-:W-:Y:S01]  /*1840*/  UIADD3 UR11, UPT, UPT, UR11, 0x34430, URZ ;  /* 0x000344300b0b7890 */ /* 0x000fe2000fffe0ff */
[----:B------:R-:W-:Y:S01]  /*1850*/  UMOV UR28, URZ ;  /* 0x000000ff001c7c82 */ /* 0x000fe20008000000 */
[----:B--2---:R-:W-:Y:S01]  /*1860*/  UMOV UR23, 0x40004040 ;  /* 0x4000404000177882 */ /* 0x004fe20000000000 */
[----:B------:R-:W-:Y:S01]  /*1870*/  UMOV UR21, 0x40004040 ;  /* 0x4000404000157882 */ /* 0x000fe20000000000 */
[----:B------:R-:W-:Y:S01]  /*1880*/  UMOV UR27, 0x40004040 ;  /* 0x40004040001b7882 */ /* 0x000fe20000000000 */
[----:B------:R-:W-:Y:S01]  /*1890*/  UMOV UR25, 0x40004040 ;  /* 0x4000404000197882 */ /* 0x000fe20000000000 */
[----:B------:R-:W-:Y:S01]  /*18a0*/  UMOV UR33, 0x40004040 ;  /* 0x4000404000217882 */ /* 0x000fe20000000000 */
[----:B------:R-:W-:Y:S01]  /*18b0*/  UMOV UR31, 0x40004040 ;  /* 0x40004040001f7882 */ /* 0x000fe20000000000 */
[----:B------:R-:W-:Y:S01]  /*18c0*/  UMOV UR37, 0x40004040 ;  /* 0x4000404000257882 */ /* 0x000fe20000000000 */
[----:B------:R-:W-:Y:S01]  /*18d0*/  UMOV UR35, 0x40004040 ;  /* 0x4000404000237882 */ /* 0x000fe20000000000 */
[----:B------:R-:W-:Y:S01]  /*18e0*/  UMOV UR8, 0x3 ;  /* 0x0000000300087882 */ /* 0x000fe20000000000 */
[----:B-1----:R-:W-:Y:S02]  /*18f0*/  R2UR UR20, R4 ;  /* 0x00000000041472ca */ /* 0x002fe400000e0000 */
[----:B------:R-:W-:Y:S02]  /*1900*/  R2UR UR22, R5 ;  /* 0x00000000051672ca */ /* 0x000fe400000e0000 */
[----:B------:R-:W-:Y:S04]  /*1910*/  SEL R4, RZ, 0x1, P1 ;  /* 0x00000001ff047807 */ /* 0x000fe80000800000 */
[----:B------:R-:W-:Y:S01]  /*1920*/  LOP3.LUT R6, R6, R4, RZ, 0x3c, !PT ;  /* 0x0000000406067212 */ /* 0x000fe200078e3cff */
[----:B------:R-:W-:Y:S04]  /*1930*/  IMAD.U32 R4, RZ, RZ, UR10 ;  /* 0x0000000aff047e24 */ /* 0x000fe8000f8e00ff */
[----:B------:R-:W-:Y:S01]  /*1940*/  UIADD3 UR24, UPT, UPT, UR20, 0x2, URZ ;  /* 0x0000000214187890 */ /* 0x000fe2000fffe0ff */
[----:B------:R-:W-:Y:S01]  /*1950*/  IMAD.U32 R9, R6, -0x80000000, RZ ;  /* 0x8000000006097824 */ /* 0x000fe200078e00ff */
[----:B------:R-:W-:Y:S01]  /*1960*/  UIADD3 UR26, UPT, UPT, UR22, 0x2, URZ ;  /* 0x00000002161a7890 */ /* 0x000fe2000fffe0ff */
[----:B------:R1:W-:Y:S01]  /*1970*/  UTCQMMA.2CTA gdesc[UR22], gdesc[UR20], tmem[UR13], tmem[UR28], idesc[UR29], tmem[UR6], UP0 ;  /* 0x00061c1416007dea */ /* 0x0003e2000820030d */
[----:B------:R-:W-:Y:S02]  /*1980*/  UIADD3 UR32, UPT, UPT, UR22, 0x4, URZ ;  /* 0x0000000416207890 */ /* 0x000fe4000fffe0ff */
[----:B------:R-:W-:Y:S02]  /*1990*/  UIADD3 UR30, UPT, UPT, UR20, 0x4, URZ ;  /* 0x00000004141e7890 */ /* 0x000fe4000fffe0ff */
[----:B------:R-:W-:Y:S02]  /*19a0*/  UIADD3 UR36, UPT, UPT, UR22, 0x6, URZ ;  /* 0x0000000616247890 */ /* 0x000fe4000fffe0ff */
[----:B------:R-:W-:Y:S01]  /*19b0*/  UIADD3 UR34, UPT, UPT, UR20, 0x6, URZ ;  /* 0x0000000614227890 */ /* 0x000fe2000fffe0ff */
[----:B------:R1:W-:Y:S04]  /*19c0*/  UTCQMMA.2CTA gdesc[UR26], gdesc[UR24], tmem[UR13], tmem[UR28], idesc[UR29], tmem[UR6], UPT ;  /* 0x00061c181a007dea */ /* 0x0003e8000ba0030d */
[----:B------:R1:W-:Y:S04]  /*19d0*/  UTCQMMA.2CTA gdesc[UR32], gdesc[UR30], tmem[UR13], tmem[UR28], idesc[UR29], tmem[UR6], UPT ;  /* 0x00061c1e20007dea */ /* 0x0003e8000ba0030d */
[----:B------:R1:W-:Y:S01]  /*19e0*/  UTCQMMA.2CTA gdesc[UR36], gdesc[UR34], tmem[UR13], tmem[UR28], idesc[UR29], tmem[UR6], UPT ;  /* 0x00061c2224007dea */ /* 0x0003e2000ba0030d */
[----:B------:R1:W-:Y:S01]  /*19f0*/  UTCBAR.2CTA.MULTICAST [UR11], URZ, UR8 ;  /* 0x000000ff0b0073e9 */ /* 0x0003e20008200808 */
[----:B------:R-:W2:Y:S02]  /*1a00*/  SYNCS.PHASECHK.TRANS64.TRYWAIT P1, [UR14+0x34460], R9 ;  /* 0x03446009ff0075a7 */ /* 0x000ea4000802110e */
[----:B-12---:R-:W-:Y:S05]  /*1a10*/  @!P1 BRA `(.L_x_32) ;  /* 0x0000002800e49947 */ /* 0x006fea0003800000 */
.L_x_68:
[----:B------:R-:W-:Y:S01]  /*1a20*/  UIADD3 UR11, UPT, UPT, UR17, 0x1, URZ ;  /* 0x00000001110b7890 */ /* 0x000fe2000fffe0ff */
[----:B-1----:R-:W1:Y:S01]  /*1a30*/  SHFL.IDX PT, R5, R3, R4, 0x1f ;  /* 0x00001f0403057589 */ /* 0x002e6200000e0000 */
[----:B------:R-:W-:Y:S02]  /*1a40*/  UIADD3 UR14, UPT, UPT, UR14, 0x34430, URZ ;  /* 0x000344300e0e7890 */ /* 0x000fe4000fffe0ff */
[----:B------:R-:W-:Y:S05]  /*1a50*/  USHF.L.U32 UR15, UR11, 0xd, URZ ;  /* 0x0000000d0b0f7899 */ /* 0x000fea00080006ff */
[----:B------:R-:W2:Y:S01]  /*1a60*/  SHFL.IDX PT, R4, R2, R4, 0x1f ;  /* 0x00001f0402047589 */ /* 0x000ea200000e0000 */
[----:B------:R-:W-:Y:S01]  /*1a70*/  USHF.L.U32 UR16, UR11, 0x4, URZ ;  /* 0x000000040b107899 */ /* 0x000fe200080006ff */
[----:B------:R-:W-:Y:S01]  /*1a80*/  NOP ;  /* 0x0000000000007918 */ /* 0x000fe20000000000 */
[----:B------:R-:W-:Y:S01]  /*1a90*/  ULOP3.LUT UR15, UR15, 0x6000, URZ, 0xc0, !UPT ;  /* 0x000060000f0f7892 */ /* 0x000fe2000f8ec0ff */
[----:B------:R-:W-:Y:S01]  /*1aa0*/  NOP ;  /* 0x0000000000007918 */ /* 0x000fe20000000000 */
[----:B------:R-:W-:Y:S02]  /*1ab0*/  ULOP3.LUT UR16, UR16, 0x30, URZ, 0xc0, !UPT ;  /* 0x0000003010107892 */ /* 0x000fe4000f8ec0ff */
[----:B------:R-:W-:Y:S02]  /*1ac0*/  ULOP3.LUT UR15, UR15, 0x10b0, URZ, 0xfc, !UPT ;  /* 0x000010b00f0f7892 */ /* 0x000fe4000f8efcff */
[----:B------:R-:W-:Y:S02]  /*1ad0*/  UISETP.NE.AND UP0, UPT, UR11, 0x37, UPT ;  /* 0x000000370b00788c */ /* 0x000fe4000bf05270 */
[----:B------:R-:W-:Y:S01]  /*1ae0*/  UPRMT UR29, UR16, 0x5410, UR15 ;  /* 0x00005410101d7896 */ /* 0x000fe2000800000f */
[----:B------:R-:W-:Y:S01]  /*1af0*/  UMOV UR28, URZ ;  /* 0x000000ff001c7c82 */ /* 0x000fe20008000000 */
[----:B------:R-:W-:Y:S01]  /*1b00*/  UMOV UR23, 0x40004040 ;  /* 0x4000404000177882 */ /* 0x000fe20000000000 */
[----:B------:R-:W-:Y:S01]  /*1b10*/  UMOV UR21, 0x40004040 ;  /* 0x4000404000157882 */ /* 0x000fe20000000000 */
[----:B------:R-:W-:Y:S01]  /*1b20*/  UMOV UR27, 0x40004040 ;  /* 0x40004040001b7882 */ /* 0x000fe20000000000 */
[----:B------:R-:W-:Y:S01]  /*1b30*/  UMOV UR25, 0x40004040 ;  /* 0x4000404000197882 */ /* 0x000fe20000000000 */
[----:B------:R-:W-:Y:S01]  /*1b40*/  UMOV UR33, 0x40004040 ;  /* 0x4000404000217882 */ /* 0x000fe20000000000 */
[----:B-1----:R-:W-:Y:S01]  /*1b50*/  R2UR UR22, R5 ;  /* 0x00000000051672ca */ /* 0x002fe200000e0000 */
[----:B------:R-:W-:Y:S01]  /*1b60*/  UMOV UR31, 0x40004040 ;  /* 0x40004040001f7882 */ /* 0x000fe20000000000 */
[----:B--2---:R-:W-:Y:S01]  /*1b70*/  R2UR UR20, R4 ;  /* 0x00000000041472ca */ /* 0x004fe200000e0000 */
[----:B------:R-:W-:Y:S01]  /*1b80*/  UMOV UR37, 0x40004040 ;  /* 0x4000404000257882 */ /* 0x000fe20000000000 */
[----:B------:R-:W-:Y:S01]  /*1b90*/  UMOV UR35, 0x40004040 ;  /* 0x4000404000237882 */ /* 0x000fe20000000000 */
[----:B------:R-:W-:Y:S08]  /*1ba0*/  UMOV UR8, 0x3 ;  /* 0x0000000300087882 */ /* 0x000ff00000000000 */
[----:B------:R-:W-:Y:S02]  /*1bb0*/  UIADD3 UR26, UPT, UPT, UR22, 0x2, URZ ;  /* 0x00000002161a7890 */ /* 0x000fe4000fffe0ff */
[----:B------:R-:W-:Y:S01]  /*1bc0*/  UIADD3 UR24, UPT, UPT, UR20, 0x2, URZ ;  /* 0x0000000214187890 */ /* 0x000fe2000fffe0ff */
[----:B------:R1:W-:Y:S01]  /*1bd0*/  UTCQMMA.2CTA gdesc[UR22], gdesc[UR20], tmem[UR13], tmem[UR28], idesc[UR29], tmem[UR4], UPT ;  /* 0x00041c1416007dea */ /* 0x0003e2000ba0030d */
        /* <DEDUP_REMOVED lines=8> */
[----:B------:R-:W-:Y:S05]  /*1c60*/  BRA.U UP0, `(.L_x_33) ;  /* 0x00000001000c7547 */ /* 0x000fea000b800000 */
[----:B-1----:R-:W-:Y:S02]  /*1c70*/  UMOV UR8, 0x3 ;  /* 0x0000000300087882 */ /* 0x002fe40000000000 */
[----:B------:R2:W-:Y:S01]  /*1c80*/  UTCBAR.2CTA.MULTICAST [UR12], URZ, UR8 ;  /* 0x000000ff0c0073e9 */ /* 0x0005e20008200808 */
[----:B------:R-:W-:Y:S02]  /*1c90*/  NOP ;  /* 0x0000000000007918 */ /* 0x000fe40000000000 */
.L_x_33:
[----:B------:R-:W-:Y:S02]  /*1ca0*/  UISETP.NE.AND UP0, UPT, UR10, 0x5, UPT ;  /* 0x000000050a00788c */ /* 0x000fe4000bf05270 */
[----:B------:R-:W-:Y:S02]  /*1cb0*/  UIADD3 UR10, UPT, UPT, UR10, 0x1, URZ ;  /* 0x000000010a0a7890 */ /* 0x000fe4000fffe0ff */
[----:B------:R-:W-:Y:S02]  /*1cc0*/  UIADD3 UR17, UPT, UPT, UR17, 0x2, URZ ;  /* 0x0000000211117890 */ /* 0x000fe4000fffe0ff */
[----:B-1----:R-:W-:Y:S02]  /*1cd0*/  USEL UR14, UR10, URZ, UP0 ;  /* 0x000000ff0a0e7287 */ /* 0x002fe40008000000 */
[----:B------:R-:W-:Y:S04]  /*1ce0*/  UISETP.NE.AND UP0, UPT, UR17, 0x38, UPT ;  /* 0x000000381100788c */ /* 0x000fe8000bf05270 */
[----:B------:R-:W-:Y:S04]  /*1cf0*/  ISETP.NE.AND P1, PT, RZ, UR14, PT ;  /* 0x0000000eff007c0c */ /* 0x000fe8000bf25270 */
[----:B------:R-:W-:Y:S04]  /*1d00*/  SEL R4, RZ, 0x1, P1 ;  /* 0x00000001ff047807 */ /* 0x000fe80000800000 */
[----:B------:R-:W-:Y:S01]  /*1d10*/  LOP3.LUT R6, R6, R4, RZ, 0x3c, !PT ;  /* 0x0000000406067212 */ /* 0x000fe200078e3cff */
[----:B------:R-:W-:Y:S06]  /*1d20*/  BRA.U UP0, `(.L_x_34) ;  /* 0xfffffff9002c7547 */ /* 0x000fec000b83ffff */
[----:B------:R-:W-:Y:S05]  /*1d30*/  @P0 BRA `(.L_x_35) ;  /* 0xfffffff400e00947 */ /* 0x000fea000383ffff */
.L_x_28:
[----:B------:R-:W-:-:S13]  /*1d40*/  ISETP.GE.AND P0, PT, R0, RZ, PT ;  /* 0x000000ff0000720c */ /* 0x000fda0003f06270 */
[----:B--2---:R-:W-:Y:S05]  /*1d50*/  @!P0 EXIT ;  /* 0x000000000000894d */ /* 0x004fea0003800000 */
[----:B------:R-:W-:Y:S01]  /*1d60*/  IMAD.SHL.U32 R2, R0, 0x8, RZ ;  /* 0x0000000800027824 */ /* 0x000fe200078e00ff */
[----:B------:R-:W-:-:S04]  /*1d70*/  SHF.R.U32.HI R0, RZ, 0x1, R0 ;  /* 0x00000001ff007819 */ /* 0x000fc80000011600 */
[----:B------:R-:W-:Y:S02]  /*1d80*/  LOP3.LUT R0, R0, 0x1, RZ, 0xc0, !PT ;  /* 0x0000000100007812 */ /* 0x000fe400078ec0ff */
[----:B------:R-:W-:Y:S02]  /*1d90*/  LOP3.LUT R2, R2, 0x8, RZ, 0xc0, !PT ;  /* 0x0000000802027812 */ /* 0x000fe400078ec0ff */
[----:B------:R-:W-:-:S03]  /*1da0*/  SHF.L.U32 R4, R0, 0x1f, RZ ;  /* 0x0000001f00047819 */ /* 0x000fc600000006ff */
[----:B------:R-:W-:Y:S02]  /*1db0*/  VIADD R2, R2, UR9 ;  /* 0x0000000902027c36 */ /* 0x000fe40008000000 */
[----:B------:R-:W-:-:S07]  /*1dc0*/  IMAD.MOV.U32 R5, RZ, RZ, R4 ;  /* 0x000000ffff057224 */ /* 0x000fce00078e0004 */
.L_x_36:
[----:B-1----:R1:W2:Y:S02]  /*1dd0*/  SYNCS.PHASECHK.TRANS64.TRYWAIT P0, [R2+URZ+0x344a0], R5 ;  /* 0x0344a005020075a7 */ /* 0x0022a400080011ff */
[----:B--2---:R-:W-:Y:S05]  /*1de0*/  @!P0 NANOSLEEP.SYNCS 0x989680 ;  /* 0x009896800000895d */ /* 0x004fea0003900000 */
[----:B------:R-:W2:Y:S02]  /*1df0*/  @!P0 SYNCS.PHASECHK.TRANS64 P0, [R2+URZ+0x344a0], R5 ;  /* 0x0344a005020085a7 */ /* 0x000ea400080010ff */
[----:B--2---:R-:W-:Y:S05]  /*1e00*/  @P0 EXIT ;  /* 0x000000000000094d */ /* 0x004fea0003800000 */
[----:B------:R-:W-:Y:S05]  /*1e10*/  BRA `(.L_x_36) ;  /* 0xfffffffc00ec7947 */ /* 0x000fea000383ffff */
.L_x_21:
[----:B------:R-:W-:-:S13]  /*1e20*/  ELECT P0, URZ, PT ;  /* 0x0000000000ff782f */ /* 0x000fda0003800000 */
[----:B------:R-:W-:Y:S05]  /*1e30*/  @!P0 BRA `(.L_x_23) ;  /* 0x0000000c003c8947 */ /* 0x000fea0003800000 */
[----:B------:R-:W1:Y:S02]  /*1e40*/  S2R R9, SR_CTAID.X ;  /* 0x0000000000097919 */ /* 0x000e640000002500 */
[----:B-1----:R-:W-:-:S13]  /*1e50*/  ISETP.GE.U32.AND P0, PT, R9, R23, PT ;  /* 0x000000170900720c */ /* 0x002fda0003f06070 */
[----:B------:R-:W-:Y:S05]  /*1e60*/  @P0 EXIT ;  /* 0x000000000000094d */ /* 0x000fea0003800000 */
[----:B------:R-:W1:Y:S01]  /*1e70*/  LDC.64 R12, c[0x0][0x348] ;  /* 0x0000d200ff0c7b82 */ /* 0x000e620000000a00 */
[----:B------:R-:W-:Y:S01]  /*1e80*/  LOP3.LUT R0, RZ, R9, RZ, 0x33, !PT ;  /* 0x00000009ff007212 */ /* 0x000fe200078e33ff */
[----:B------:R-:W-:Y:S01]  /*1e90*/  HFMA2 R11, -RZ, RZ, 0, 0 ;  /* 0x00000000ff0b7431 */ /* 0x000fe200000001ff */
[----:B------:R-:W-:Y:S01]  /*1ea0*/  MOV R14, RZ ;  /* 0x000000ff000e7202 */ /* 0x000fe20000000f00 */
[----:B------:R-:W-:Y:S02]  /*1eb0*/  IMAD.MOV.U32 R5, RZ, RZ, RZ ;  /* 0x000000ffff057224 */ /* 0x000fe400078e00ff */
[----:B------:R-:W-:-:S04]  /*1ec0*/  IMAD.IADD R0, R23, 0x1, R0 ;  /* 0x0000000117007824 */ /* 0x000fc800078e0200 */
[----:B------:R-:W-:-:S04]  /*1ed0*/  IMAD.HI.U32 R8, R0, 0x3e0f83e1, RZ ;  /* 0x3e0f83e100087827 */ /* 0x000fc800078e00ff */
[----:B------:R-:W-:Y:S01]  /*1ee0*/  IMAD.MOV.U32 R0, RZ, RZ, R9 ;  /* 0x000000ffff007224 */ /* 0x000fe200078e0009 */
[----:B------:R-:W-:-:S07]  /*1ef0*/  SHF.R.U32.HI R8, RZ, 0x5, R8 ;  /* 0x00000005ff087819 */ /* 0x000fce0000011608 */
.L_x_42:
[----:B------:R-:W-:Y:S01]  /*1f00*/  IMAD.HI.U32 R15, R0, -0x45d1745d, RZ ;  /* 0xba2e8ba3000f7827 */ /* 0x000fe200078e00ff */
[----:B------:R-:W-:-:S04]  /*1f10*/  MOV R2, 0x1f80 ;  /* 0x00001f8000027802 */ /* 0x000fc80000000f00 */
[----:B------:R-:W-:-:S05]  /*1f20*/  SHF.R.U32.HI R15, RZ, 0x8, R15 ;  /* 0x00000008ff0f7819 */ /* 0x000fca000001160f */
[C---:B------:R-:W-:Y:S02]  /*1f30*/  IMAD R10, R15.reuse, -0x10, R20 ;  /* 0xfffffff00f0a7824 */ /* 0x040fe400078e0214 */
[----:B------:R-:W-:-:S03]  /*1f40*/  IMAD R0, R15, -0x160, R0 ;  /* 0xfffffea00f007824 */ /* 0x000fc600078e0200 */
[----:B------:R-:W-:Y:S02]  /*1f50*/  VIMNMX.U32 R10, PT, PT, R10, 0x10, PT ;  /* 0x000000100a0a7848 */ /* 0x000fe40003fe0000 */
[----:B-1----:R-:W-:Y:S02]  /*1f60*/  LOP3.LUT R6, R0, 0xffff, RZ, 0xc0, !PT ;  /* 0x0000ffff00067812 */ /* 0x002fe400078ec0ff */
[----:B-1----:R-:W-:Y:S05]  /*1f70*/  CALL.REL.NOINC `($__internal_3_$__cuda_sm20_div_u16) ;  /* 0x0000002800507944 */ /* 0x002fea0003c00000 */
[----:B------:R-:W1:Y:S01]  /*1f80*/  S2R R3, SR_CgaCtaId ;  /* 0x0000000000037919 */ /* 0x000e620000008800 */
[----:B------:R-:W-:Y:S01]  /*1f90*/  PRMT R10, R10, 0x9910, RZ ;  /* 0x000099100a0a7816 */ /* 0x000fe200000000ff */
[----:B------:R-:W-:Y:S01]  /*1fa0*/  HFMA2 R7, -RZ, RZ, 0, 1.52587890625e-05 ;  /* 0x00000100ff077431 */ /* 0x000fe200000001ff */
[----:B------:R-:W-:-:S05]  /*1fb0*/  PRMT R2, R40, 0x9910, RZ ;  /* 0x0000991028027816 */ /* 0x000fca00000000ff */
[----:B------:R-:W-:Y:S02]  /*1fc0*/  IMAD R2, R10, R2, RZ ;  /* 0x000000020a027224 */ /* 0x000fe400078e02ff */
[----:B------:R-:W-:Y:S02]  /*1fd0*/  IMAD.MOV.U32 R10, RZ, RZ, RZ ;  /* 0x000000ffff0a7224 */ /* 0x000fe400078e00ff */
[----:B------:R-:W-:-:S05]  /*1fe0*/  IMAD.MOV R2, RZ, RZ, -R2 ;  /* 0x000000ffff027224 */ /* 0x000fca00078e0a02 */
[----:B------:R-:W-:-:S05]  /*1ff0*/  PRMT R2, R2, 0x7710, RZ ;  /* 0x0000771002027816 */ /* 0x000fca00000000ff */
[----:B------:R-:W-:Y:S01]  /*2000*/  IMAD.IADD R16, R0, 0x1, R2 ;  /* 0x0000000100107824 */ /* 0x000fe200078e0202 */
[----:B------:R-:W-:Y:S02]  /*2010*/  LOP3.LUT R0, R40, 0xffff, RZ, 0xc0, !PT ;  /* 0x0000ffff28007812 */ /* 0x000fe400078ec0ff */
[----:B------:R-:W-:Y:S02]  /*2020*/  MOV R2, 0x400 ;  /* 0x0000040000027802 */ /* 0x000fe40000000f00 */
[----:B------:R-:W-:Y:S01]  /*2030*/  LOP3.LUT R16, R16, 0xffff, RZ, 0xc0, !PT ;  /* 0x0000ffff10107812 */ /* 0x000fe200078ec0ff */
[----:B------:R-:W-:-:S03]  /*2040*/  IMAD R0, R0, 0xc0, RZ ;  /* 0x000000c000007824 */ /* 0x000fc600078e02ff */
[----:B------:R-:W-:Y:S01]  /*2050*/  LEA R16, R15, R16, 0x4 ;  /* 0x000000100f107211 */ /* 0x000fe200078e20ff */
[C---:B-1----:R-:W-:Y:S01]  /*2060*/  IMAD R15, R3.reuse, 0x60, R0 ;  /* 0x00000060030f7824 */ /* 0x042fe200078e0200 */
[----:B------:R-:W-:Y:S02]  /*2070*/  LEA R2, R3, R2, 0x18 ;  /* 0x0000000203027211 */ /* 0x000fe400078ec0ff */
[----:B------:R-:W-:-:S03]  /*2080*/  SHF.L.U32 R16, R16, 0x7, RZ ;  /* 0x0000000710107819 */ /* 0x000fc600000006ff */
[----:B------:R-:W-:-:S07]  /*2090*/  VIADD R17, R2, 0x34400 ;  /* 0x0003440002117836 */ /* 0x000fce0000000000 */
.L_x_41:
[----:B------:R-:W-:Y:S01]  /*20a0*/  LOP3.LUT R6, R14, 0x1, RZ, 0x3c, !PT ;  /* 0x000000010e067812 */ /* 0x000fe200078e3cff */
[C---:B------:R-:W-:Y:S01]  /*20b0*/  IMAD R21, R5.reuse, 0x8, R17 ;  /* 0x0000000805157824 */ /* 0x040fe200078e0211 */
[----:B------:R-:W-:Y:S05]  /*20c0*/  YIELD ;  /* 0x0000000000007946 */ /* 0x000fea0003800000 */
[----:B------:R-:W-:Y:S01]  /*20d0*/  SHF.L.U32 R6, R6, 0x1f, RZ ;  /* 0x0000001f06067819 */ /* 0x000fe200000006ff */
[----:B-1----:R-:W1:Y:S01]  /*20e0*/  S2R R3, SR_CgaCtaId ;  /* 0x0000000000037919 */ /* 0x002e620000008800 */
[----:B------:R-:W-:Y:S02]  /*20f0*/  IMAD R4, R5, 0x4000, R2 ;  /* 0x0000400005047824 */ /* 0x000fe400078e0202 */
[----:B------:R-:W2:Y:S02]  /*2100*/  SYNCS.PHASECHK.TRANS64.TRYWAIT P0, [R21+URZ+0x30], R6 ;  /* 0x00003006150075a7 */ /* 0x000ea400080011ff */
[----:B-12---:R-:W-:Y:S05]  /*2110*/  @!P0 BRA `(.L_x_37) ;  /* 0x0000002400408947 */ /* 0x006fea0003800000 */
.L_x_70:
[----:B------:R-:W-:Y:S01]  /*2120*/  R2UR UR12, R4 ;  /* 0x00000000040c72ca */ /* 0x000fe200000e0000 */
[----:B------:R-:W-:Y:S01]  /*2130*/  UMOV UR20, 0x0 ;  /* 0x0000000000147882 */ /* 0x000fe20000000000 */
[----:B------:R-:W-:Y:S01]  /*2140*/  ISETP.NE.AND P0, PT, R5, 0x5, PT ;  /* 0x000000050500780c */ /* 0x000fe20003f05270 */
[----:B------:R-:W-:Y:S01]  /*2150*/  UMOV UR21, 0x10000000 ;  /* 0x1000000000157882 */ /* 0x000fe20000000000 */
[C---:B------:R-:W-:Y:S01]  /*2160*/  IADD3 R18, P1, PT, R12.reuse, 0xc0, RZ ;  /* 0x000000c00c127810 */ /* 0x040fe20007f3e0ff */
[----:B------:R-:W-:Y:S01]  /*2170*/  IMAD R3, R3, 0x60, R0 ;  /* 0x0000006003037824 */ /* 0x000fe200078e0200 */
[----:B------:R-:W-:Y:S01]  /*2180*/  IADD3 R22, P2, PT, R12, 0x40, RZ ;  /* 0x000000400c167810 */ /* 0x000fe20007f5e0ff */
[----:B------:R-:W2:Y:S01]  /*2190*/  LDCU.64 UR6, c[0x0][0x348] ;  /* 0x00006900ff0677ac */ /* 0x000ea20008000a00 */
[----:B------:R-:W-:Y:S01]  /*21a0*/  R2UR UR14, R7 ;  /* 0x00000000070e72ca */ /* 0x000fe200000e0000 */
[--C-:B------:R-:W-:Y:S01]  /*21b0*/  IMAD R4, R5, 0x3000, R2.reuse ;  /* 0x0000300005047824 */ /* 0x100fe200078e0202 */
[----:B------:R-:W-:Y:S01]  /*21c0*/  R2UR UR13, R21 ;  /* 0x00000000150d72ca */ /* 0x000fe200000e0000 */
[--C-:B------:R-:W-:Y:S01]  /*21d0*/  IMAD.X R23, RZ, RZ, R13.reuse, P2 ;  /* 0x000000ffff177224 */ /* 0x100fe200010e060d */
[----:B------:R-:W-:Y:S01]  /*21e0*/  R2UR UR28, R22 ;  /* 0x00000000161c72ca */ /* 0x000fe200000e0000 */
[----:B------:R-:W-:Y:S01]  /*21f0*/  VIADD R6, R5, 0x1 ;  /* 0x0000000105067836 */ /* 0x000fe20000000000 */
[----:B------:R-:W-:Y:S01]  /*2200*/  R2UR UR16, R4 ;  /* 0x00000000041072ca */ /* 0x000fe200000e0000 */
[----:B-1----:R-:W-:Y:S01]  /*2210*/  IMAD.X R19, RZ, RZ, R13, P1 ;  /* 0x000000ffff137224 */ /* 0x002fe200008e060d */
[----:B------:R-:W-:Y:S01]  /*2220*/  R2UR UR29, R23 ;  /* 0x00000000171d72ca */ /* 0x000fe200000e0000 */
[----:B------:R-:W-:Y:S01]  /*2230*/  UIADD3 UR12, UPT, UPT, UR12, 0x8000, URZ ;  /* 0x000080000c0c7890 */ /* 0x000fe2000fffe0ff */
[----:B------:R-:W-:Y:S02]  /*2240*/  R2UR UR15, R16 ;  /* 0x00000000100f72ca */ /* 0x000fe400000e0000 */
[----:B------:R-:W-:Y:S01]  /*2250*/  SEL R4, R6, RZ, P0 ;  /* 0x000000ff06047207 */ /* 0x000fe20000000000 */
[C-C-:B------:R-:W-:Y:S01]  /*2260*/  IMAD R6, R5.reuse, 0x200, R2.reuse ;  /* 0x0000020005067824 */ /* 0x140fe200078e0202 */
[----:B------:R-:W-:Y:S01]  /*2270*/  UIADD3 UR14, UPT, UPT, UR14, -0x100, URZ ;  /* 0xffffff000e0e7890 */ /* 0x000fe2000fffe0ff */
[----:B------:R-:W-:Y:S01]  /*2280*/  R2UR UR26, R18 ;  /* 0x00000000121a72ca */ /* 0x000fe200000e0000 */
[--C-:B------:R-:W-:Y:S01]  /*2290*/  IMAD R5, R5, 0x400, R2.reuse ;  /* 0x0000040005057824 */ /* 0x100fe200078e0202 */
[----:B------:R-:W-:Y:S01]  /*22a0*/  R2UR UR27, R19 ;  /* 0x00000000131b72ca */ /* 0x000fe200000e0000 */
[----:B--2---:R-:W-:Y:S01]  /*22b0*/  UIADD3 UR24, UP1, UPT, UR6, 0x140, URZ ;  /* 0x0000014006187890 */ /* 0x004fe2000ff3e0ff */
[----:B------:R-:W-:Y:S01]  /*22c0*/  R2UR UR8, R6 ;  /* 0x00000000060872ca */ /* 0x000fe200000e0000 */
[----:B------:R-:W-:Y:S01]  /*22d0*/  UIADD3 UR16, UPT, UPT, UR16, 0x20000, URZ ;  /* 0x0002000010107890 */ /* 0x000fe2000fffe0ff */
[----:B------:R-:W-:Y:S01]  /*22e0*/  R2UR UR19, R3 ;  /* 0x00000000031372ca */ /* 0x000fe200000e0000 */
[----:B------:R-:W-:Y:S01]  /*22f0*/  UMOV UR17, UR13 ;  /* 0x0000000d00117c82 */ /* 0x000fe20008000000 */
[----:B------:R1:W-:Y:S01]  /*2300*/  UTMALDG.2D [UR12], [UR28], desc[UR20] ;  /* 0x0000140c1c0075b4 */ /* 0x0003e20008009000 */
[----:B------:R-:W-:Y:S01]  /*2310*/  R2UR UR4, R5 ;  /* 0x00000000050472ca */ /* 0x000fe200000e0000 */
[----:B------:R-:W-:Y:S01]  /*2320*/  UMOV UR18, UR14 ;  /* 0x0000000e00127c82 */ /* 0x000fe20008000000 */
[----:B------:R-:W-:Y:S01]  /*2330*/  R2UR UR11, R10 ;  /* 0x000000000a0b72ca */ /* 0x000fe200000e0000 */
[----:B------:R-:W-:Y:S01]  /*2340*/  UIADD3.X UR25, UPT, UPT, URZ, UR7, URZ, UP1, !UPT ;  /* 0x00000007ff197290 */ /* 0x000fe20008ffe4ff */
[----:B------:R-:W-:Y:S01]  /*2350*/  ISETP.NE.AND P0, PT, R4, RZ, PT ;  /* 0x000000ff0400720c */ /* 0x000fe20003f05270 */
[----:B------:R-:W-:Y:S01]  /*2360*/  UIADD3 UR22, UP0, UPT, UR6, 0x1c0, URZ ;  /* 0x000001c006167890 */ /* 0x000fe2000ff1e0ff */
[----:B------:R-:W-:Y:S01]  /*2370*/  R2UR UR6, R0 ;  /* 0x00000000000672ca */ /* 0x000fe200000e0000 */
[----:B------:R-:W-:Y:S01]  /*2380*/  UMOV UR10, UR15 ;  /* 0x0000000f000a7c82 */ /* 0x000fe20008000000 */
[----:B------:R-:W-:Y:S01]  /*2390*/  UIADD3 UR8, UPT, UPT, UR8, 0x32000, URZ ;  /* 0x0003200008087890 */ /* 0x000fe2000fffe0ff */
[----:B------:R-:W-:Y:S01]  /*23a0*/  IMAD.MOV.U32 R5, RZ, RZ, 0x7500 ;  /* 0x00007500ff057424 */ /* 0x000fe200078e00ff */
[----:B------:R1:W-:Y:S01]  /*23b0*/  UTMALDG.2D [UR16], [UR26], desc[UR20] ;  /* 0x000014101a0075b4 */ /* 0x0003e20008009000 */
[----:B------:R-:W-:Y:S01]  /*23c0*/  UMOV UR9, UR13 ;  /* 0x0000000d00097c82 */ /* 0x000fe20008000000 */
[----:B------:R-:W-:Y:S01]  /*23d0*/  UIADD3.X UR23, UPT, UPT, URZ, UR7, URZ, UP0, !UPT ;  /* 0x00000007ff177290 */ /* 0x000fe200087fe4ff */
[----:B------:R-:W-:Y:S01]  /*23e0*/  SEL R24, RZ, 0x1, P0 ;  /* 0x00000001ff187807 */ /* 0x000fe20000000000 */
[----:B------:R-:W-:Y:S01]  /*23f0*/  UIADD3 UR4, UPT, UPT, UR4, 0x32c00, URZ ;  /* 0x00032c0004047890 */ /* 0x000fe2000fffe0ff */
[----:B------:R-:W-:Y:S01]  /*2400*/  IMAD R6, R4, 0x8, R17 ;  /* 0x0000000804067824 */ /* 0x000fe200078e0211 */
[----:B------:R-:W-:Y:S01]  /*2410*/  UMOV UR5, UR13 ;  /* 0x0000000d00057c82 */ /* 0x000fe20008000000 */
[----:B------:R-:W-:Y:S01]  /*2420*/  UMOV UR7, UR11 ;  /* 0x0000000b00077c82 */ /* 0x000fe20008000000 */
[----:B------:R1:W-:Y:S01]  /*2430*/  UTMALDG.2D [UR8], [UR24], desc[UR20] ;  /* 0x00001408180075b4 */ /* 0x0003e20008009000 */
[----:B------:R-:W-:Y:S02]  /*2440*/  LOP3.LUT R14, R14, R24, RZ, 0x3c, !PT ;  /* 0x000000180e0e7212 */ /* 0x000fe400078e3cff */
[----:B------:R-:W-:Y:S02]  /*2450*/  ISETP.NE.AND P0, PT, R4, 0x5, PT ;  /* 0x000000050400780c */ /* 0x000fe40003f05270 */
[----:B------:R-:W-:Y:S01]  /*2460*/  LOP3.LUT R24, R14, 0x1, RZ, 0x3c, !PT ;  /* 0x000000010e187812 */ /* 0x000fe200078e3cff */
[----:B------:R1:W-:Y:S01]  /*2470*/  UTMALDG.2D [UR4], [UR22], desc[UR20] ;  /* 0x00001404160075b4 */ /* 0x0003e20008009000 */
[----:B------:R2:W-:Y:S03]  /*2480*/  SYNCS.ARRIVE.TRANS64 RZ, [R21+URZ], R5 ;  /* 0x0000000515ff79a7 */ /* 0x0005e600080000ff */
[----:B------:R-:W-:Y:S04]  /*2490*/  IMAD.U32 R24, R24, -0x80000000, RZ ;  /* 0x8000000018187824 */ /* 0x000fe800078e00ff */
[----:B------:R-:W3:Y:S01]  /*24a0*/  SYNCS.PHASECHK.TRANS64.TRYWAIT P1, [R6+URZ+0x30], R24 ;  /* 0x00003018060075a7 */ /* 0x000ee200080211ff */
[C---:B--2---:R-:W-:Y:S02]  /*24b0*/  VIADD R5, R4.reuse, 0x1 ;  /* 0x0000000104057836 */ /* 0x044fe40000000000 */
[C-C-:B------:R-:W-:Y:S02]  /*24c0*/  IMAD R21, R4.reuse, 0x4000, R2.reuse ;  /* 0x0000400004157824 */ /* 0x140fe400078e0202 */
[----:B------:R-:W-:Y:S01]  /*24d0*/  IMAD R4, R4, 0x3000, R2 ;  /* 0x0000300004047824 */ /* 0x000fe200078e0202 */
[----:B------:R-:W-:Y:S01]  /*24e0*/  SEL R5, R5, RZ, P0 ;  /* 0x000000ff05057207 */ /* 0x000fe20000000000 */
[----:B-1-3--:R-:W-:Y:S06]  /*24f0*/  @!P1 BRA `(.L_x_38) ;  /* 0x0000002000649947 */ /* 0x00afec0003800000 */
.L_x_72:
[----:B------:R-:W-:Y:S01]  /*2500*/  R2UR UR8, R21 ;  /* 0x00000000150872ca */ /* 0x000fe200000e0000 */
[----:B------:R-:W-:Y:S01]  /*2510*/  UMOV UR14, 0x0 ;  /* 0x00000000000e7882 */ /* 0x000fe20000000000 */
[----:B------:R-:W-:Y:S01]  /*2520*/  R2UR UR10, R7 ;  /* 0x00000000070a72ca */ /* 0x000fe200000e0000 */
[----:B------:R-:W-:Y:S01]  /*2530*/  UMOV UR15, 0x10000000 ;  /* 0x10000000000f7882 */ /* 0x000fe20000000000 */
[----:B------:R-:W-:Y:S01]  /*2540*/  R2UR UR4, R4 ;  /* 0x00000000040472ca */ /* 0x000fe200000e0000 */
[C---:B------:R-:W-:Y:S01]  /*2550*/  IMAD R21, R5.reuse, 0x8, R17 ;  /* 0x0000000805157824 */ /* 0x040fe200078e0211 */
[----:B------:R-:W-:Y:S01]  /*2560*/  R2UR UR9, R6 ;  /* 0x00000000060972ca */ /* 0x000fe200000e0000 */
[C-C-:B------:R-:W-:Y:S01]  /*2570*/  IMAD R26, R5.reuse, 0x4000, R2.reuse ;  /* 0x00004000051a7824 */ /* 0x140fe200078e0202 */
[----:B------:R-:W-:Y:S01]  /*2580*/  R2UR UR16, R22 ;  /* 0x00000000161072ca */ /* 0x000fe200000e0000 */
[----:B------:R-:W-:Y:S01]  /*2590*/  IMAD R4, R5, 0x3000, R2 ;  /* 0x0000300005047824 */ /* 0x000fe200078e0202 */
[----:B------:R-:W-:Y:S02]  /*25a0*/  R2UR UR17, R23 ;  /* 0x00000000171172ca */ /* 0x000fe400000e0000 */
[----:B------:R-:W-:Y:S01]  /*25b0*/  R2UR UR11, R16 ;  /* 0x00000000100b72ca */ /* 0x000fe200000e0000 */
[----:B------:R-:W-:Y:S01]  /*25c0*/  UIADD3 UR8, UPT, UPT, UR8, 0x8000, URZ ;  /* 0x0000800008087890 */ /* 0x000fe2000fffe0ff */
[----:B------:R-:W-:Y:S01]  /*25d0*/  R2UR UR12, R18 ;  /* 0x00000000120c72ca */ /* 0x000fe200000e0000 */
[----:B------:R-:W-:Y:S01]  /*25e0*/  UIADD3 UR10, UPT, UPT, UR10, -0x80, URZ ;  /* 0xffffff800a0a7890 */ /* 0x000fe2000fffe0ff */
[----:B------:R-:W-:Y:S01]  /*25f0*/  R2UR UR13, R19 ;  /* 0x00000000130d72ca */ /* 0x000fe200000e0000 */
[----:B------:R-:W-:Y:S01]  /*2600*/  UIADD3 UR4, UPT, UPT, UR4, 0x20000, URZ ;  /* 0x0002000004047890 */ /* 0x000fe2000fffe0ff */
[----:B------:R-:W-:Y:S01]  /*2610*/  R2UR UR7, R3 ;  /* 0x00000000030772ca */ /* 0x000fe200000e0000 */
[----:B------:R-:W-:Y:S01]  /*2620*/  UMOV UR5, UR9 ;  /* 0x0000000900057c82 */ /* 0x000fe20008000000 */
[C---:B------:R-:W-:Y:S02]  /*2630*/  ISETP.NE.AND P0, PT, R5.reuse, RZ, PT ;  /* 0x000000ff0500720c */ /* 0x040fe40003f05270 */
[----:B------:R-:W-:Y:S02]  /*2640*/  UMOV UR6, UR10 ;  /* 0x0000000a00067c82 */ /* 0x000fe40008000000 */
[----:B------:R-:W-:Y:S01]  /*2650*/  SEL R24, RZ, 0x1, P0 ;  /* 0x00000001ff187807 */ /* 0x000fe20000000000 */
[----:B------:R2:W-:Y:S01]  /*2660*/  UTMALDG.2D [UR8], [UR16], desc[UR14] ;  /* 0x00000e08100075b4 */ /* 0x0005e20008009000 */
[----:B------:R-:W-:Y:S02]  /*2670*/  ISETP.NE.AND P0, PT, R5, 0x5, PT ;  /* 0x000000050500780c */ /* 0x000fe40003f05270 */
[----:B------:R-:W-:Y:S01]  /*2680*/  LOP3.LUT R24, R14, R24, RZ, 0x3c, !PT ;  /* 0x000000180e187212 */ /* 0x000fe200078e3cff */
[----:B------:R-:W-:Y:S03]  /*2690*/  IMAD.MOV.U32 R14, RZ, RZ, 0x7000 ;  /* 0x00007000ff0e7424 */ /* 0x000fe600078e00ff */
[----:B-1----:R-:W-:Y:S01]  /*26a0*/  LOP3.LUT R25, R24, 0x1, RZ, 0x3c, !PT ;  /* 0x0000000118197812 */ /* 0x002fe200078e3cff */
[----:B------:R2:W-:Y:S01]  /*26b0*/  UTMALDG.2D [UR4], [UR12], desc[UR14] ;  /* 0x00000e040c0075b4 */ /* 0x0005e20008009000 */
[----:B------:R1:W-:Y:S03]  /*26c0*/  SYNCS.ARRIVE.TRANS64 RZ, [R6+URZ], R14 ;  /* 0x0000000e06ff79a7 */ /* 0x0003e600080000ff */
[----:B------:R-:W-:Y:S04]  /*26d0*/  IMAD.U32 R25, R25, -0x80000000, RZ ;  /* 0x8000000019197824 */ /* 0x000fe800078e00ff */
[----:B------:R-:W3:Y:S01]  /*26e0*/  SYNCS.PHASECHK.TRANS64.TRYWAIT P1, [R21+URZ+0x30], R25 ;  /* 0x00003019150075a7 */ /* 0x000ee200080211ff */
[----:B-1----:R-:W-:Y:S05]  /*26f0*/  VIADD R6, R5, 0x1 ;  /* 0x0000000105067836 */ /* 0x002fea0000000000 */
[----:B------:R-:W-:Y:S04]  /*2700*/  SEL R6, R6, RZ, P0 ;  /* 0x000000ff06067207 */ /* 0x000fe80000000000 */
[----:B------:R-:W-:Y:S01]  /*2710*/  ISETP.NE.AND P0, PT, R6, RZ, PT ;  /* 0x000000ff0600720c */ /* 0x000fe20003f05270 */
[----:B------:R-:W-:Y:S01]  /*2720*/  @!UPT UIADD3 URZ, UPT, UPT, URZ, URZ, URZ ;  /* 0x000000fffffff290 */ /* 0x000fe2000fffe0ff */
[----:B--23--:R-:W-:Y:S11]  /*2730*/  @!P1 BRA `(.L_x_39) ;  /* 0x0000001c00ec9947 */ /* 0x00cff60003800000 */
.L_x_74:
[----:B------:R-:W-:Y:S01]  /*2740*/  R2UR UR8, R26 ;  /* 0x000000001a0872ca */ /* 0x000fe200000e0000 */
[----:B------:R-:W-:Y:S01]  /*2750*/  UMOV UR14, 0x0 ;  /* 0x00000000000e7882 */ /* 0x000fe20000000000 */
[----:B------:R-:W-:Y:S01]  /*2760*/  R2UR UR4, R4 ;  /* 0x00000000040472ca */ /* 0x000fe200000e0000 */
[----:B------:R-:W-:Y:S01]  /*2770*/  UMOV UR15, 0x10000000 ;  /* 0x10000000000f7882 */ /* 0x000fe20000000000 */
[----:B------:R-:W-:Y:S01]  /*2780*/  R2UR UR9, R21 ;  /* 0x00000000150972ca */ /* 0x000fe200000e0000 */
[----:B------:R-:W-:Y:S01]  /*2790*/  IMAD R4, R6, 0x8, R17 ;  /* 0x0000000806047824 */ /* 0x000fe200078e0211 */
[----:B------:R-:W-:Y:S02]  /*27a0*/  R2UR UR10, R7 ;  /* 0x00000000070a72ca */ /* 0x000fe400000e0000 */
[----:B------:R-:W-:Y:S02]  /*27b0*/  R2UR UR16, R22 ;  /* 0x00000000161072ca */ /* 0x000fe400000e0000 */
[----:B------:R-:W-:Y:S02]  /*27c0*/  R2UR UR17, R23 ;  /* 0x00000000171172ca */ /* 0x000fe400000e0000 */
[----:B------:R-:W-:Y:S01]  /*27d0*/  R2UR UR11, R16 ;  /* 0x00000000100b72ca */ /* 0x000fe200000e0000 */
[----:B------:R-:W-:Y:S01]  /*27e0*/  UIADD3 UR8, UPT, UPT, UR8, 0x8000, URZ ;  /* 0x0000800008087890 */ /* 0x000fe2000fffe0ff */
[----:B------:R-:W-:Y:S01]  /*27f0*/  R2UR UR7, R3 ;  /* 0x00000000030772ca */ /* 0x000fe200000e0000 */
[----:B------:R-:W-:Y:S01]  /*2800*/  UIADD3 UR4, UPT, UPT, UR4, 0x20000, URZ ;  /* 0x0002000004047890 */ /* 0x000fe2000fffe0ff */
[----:B------:R-:W-:Y:S01]  /*2810*/  R2UR UR12, R18 ;  /* 0x00000000120c72ca */ /* 0x000fe200000e0000 */
[----:B------:R-:W-:Y:S01]  /*2820*/  UMOV UR5, UR9 ;  /* 0x0000000900057c82 */ /* 0x000fe20008000000 */
[----:B------:R-:W-:Y:S01]  /*2830*/  R2UR UR13, R19 ;  /* 0x00000000130d72ca */ /* 0x000fe200000e0000 */
[----:B------:R-:W-:Y:S01]  /*2840*/  UMOV UR6, UR10 ;  /* 0x0000000a00067c82 */ /* 0x000fe20008000000 */
[----:B------:R-:W-:Y:S04]  /*2850*/  SEL R5, RZ, 0x1, P0 ;  /* 0x00000001ff057807 */ /* 0x000fe80000000000 */
[----:B------:R-:W-:Y:S01]  /*2860*/  LOP3.LUT R24, R24, R5, RZ, 0x3c, !PT ;  /* 0x0000000518187212 */ /* 0x000fe200078e3cff */
[----:B------:R2:W-:Y:S03]  /*2870*/  UTMALDG.2D [UR8], [UR16], desc[UR14] ;  /* 0x00000e08100075b4 */ /* 0x0005e60008009000 */
[----:B------:R-:W-:Y:S03]  /*2880*/  LOP3.LUT R3, R24, 0x1, RZ, 0x3c, !PT ;  /* 0x0000000118037812 */ /* 0x000fe600078e3cff */
[----:B------:R2:W-:Y:S01]  /*2890*/  UTMALDG.2D [UR4], [UR12], desc[UR14] ;  /* 0x00000e040c0075b4 */ /* 0x0005e20008009000 */
[----:B------:R3:W-:Y:S01]  /*28a0*/  SYNCS.ARRIVE.TRANS64 RZ, [R21+URZ], R14 ;  /* 0x0000000e15ff79a7 */ /* 0x0007e200080000ff */
[----:B------:R-:W-:Y:S04]  /*28b0*/  IMAD.U32 R3, R3, -0x80000000, RZ ;  /* 0x8000000003037824 */ /* 0x000fe800078e00ff */
[----:B------:R-:W4:Y:S01]  /*28c0*/  SYNCS.PHASECHK.TRANS64.TRYWAIT P0, [R4+URZ+0x30], R3 ;  /* 0x00003003040075a7 */ /* 0x000f2200080011ff */
[----:B-1-3--:R-:W-:Y:S01]  /*28d0*/  VIADD R21, R7, 0x80 ;  /* 0x0000008007157836 */ /* 0x00afe20000000000 */
[----:B--2-4-:R-:W-:Y:S06]  /*28e0*/  @!P0 BRA `(.L_x_40) ;  /* 0x0000001c009c8947 */ /* 0x014fec0003800000 */
.L_x_76:
[----:B------:R-:W-:Y:S01]  /*28f0*/  R2UR UR16, R22 ;  /* 0x00000000161072ca */ /* 0x000fe200000e0000 */
[C-C-:B------:R-:W-:Y:S01]  /*2900*/  IMAD R5, R6.reuse, 0x4000, R2.reuse ;  /* 0x0000400006057824 */ /* 0x140fe200078e0202 */
[----:B------:R-:W-:Y:S01]  /*2910*/  R2UR UR17, R23 ;  /* 0x00000000171172ca */ /* 0x000fe200000e0000 */
[----:B------:R-:W-:Y:S01]  /*2920*/  UMOV UR14, 0x0 ;  /* 0x00000000000e7882 */ /* 0x000fe20000000000 */
[----:B------:R-:W-:Y:S01]  /*2930*/  R2UR UR10, R21 ;  /* 0x00000000150a72ca */ /* 0x000fe200000e0000 */
[----:B------:R-:W-:Y:S01]  /*2940*/  UMOV UR15, 0x10000000 ;  /* 0x10000000000f7882 */ /* 0x000fe20000000000 */
[----:B------:R-:W-:Y:S01]  /*2950*/  R2UR UR8, R5 ;  /* 0x00000000050872ca */ /* 0x000fe200000e0000 */
[----:B------:R-:W-:Y:S01]  /*2960*/  IMAD R3, R6, 0x3000, R2 ;  /* 0x0000300006037824 */ /* 0x000fe200078e0202 */
[----:B------:R-:W-:Y:S01]  /*2970*/  R2UR UR9, R4 ;  /* 0x00000000040972ca */ /* 0x000fe200000e0000 */
[----:B------:R-:W-:Y:S01]  /*2980*/  VIADD R5, R6, 0x1 ;  /* 0x0000000106057836 */ /* 0x000fe20000000000 */
[----:B------:R-:W-:Y:S01]  /*2990*/  R2UR UR11, R16 ;  /* 0x00000000100b72ca */ /* 0x000fe200000e0000 */
[----:B------:R-:W-:Y:S01]  /*29a0*/  VIADD R7, R7, 0x200 ;  /* 0x0000020007077836 */ /* 0x000fe20000000000 */
[----:B------:R-:W-:Y:S01]  /*29b0*/  R2UR UR4, R3 ;  /* 0x00000000030472ca */ /* 0x000fe200000e0000 */
[----:B------:R-:W-:Y:S01]  /*29c0*/  VIADD R10, R10, 0x1 ;  /* 0x000000010a0a7836 */ /* 0x000fe20000000000 */
[----:B------:R-:W-:Y:S02]  /*29d0*/  R2UR UR12, R18 ;  /* 0x00000000120c72ca */ /* 0x000fe400000e0000 */
[----:B------:R-:W-:Y:S01]  /*29e0*/  R2UR UR13, R19 ;  /* 0x00000000130d72ca */ /* 0x000fe200000e0000 */
[----:B------:R-:W-:Y:S01]  /*29f0*/  UMOV UR6, UR10 ;  /* 0x0000000a00067c82 */ /* 0x000fe20008000000 */
[----:B------:R-:W-:Y:S01]  /*2a00*/  R2UR UR7, R15 ;  /* 0x000000000f0772ca */ /* 0x000fe200000e0000 */
[----:B------:R-:W-:Y:S01]  /*2a10*/  UIADD3 UR8, UPT, UPT, UR8, 0x8000, URZ ;  /* 0x0000800008087890 */ /* 0x000fe2000fffe0ff */
[----:B------:R-:W-:Y:S01]  /*2a20*/  ISETP.NE.AND P0, PT, R6, 0x5, PT ;  /* 0x000000050600780c */ /* 0x000fe20003f05270 */
[----:B------:R-:W-:Y:S03]  /*2a30*/  UMOV UR5, UR9 ;  /* 0x0000000900057c82 */ /* 0x000fe60008000000 */
[----:B------:R-:W-:Y:S01]  /*2a40*/  SEL R5, R5, RZ, P0 ;  /* 0x000000ff05057207 */ /* 0x000fe20000000000 */
[----:B------:R-:W-:Y:S01]  /*2a50*/  UIADD3 UR4, UPT, UPT, UR4, 0x20000, URZ ;  /* 0x0002000004047890 */ /* 0x000fe2000fffe0ff */
[----:B------:R-:W-:Y:S02]  /*2a60*/  ISETP.NE.AND P0, PT, R7, 0x1d00, PT ;  /* 0x00001d000700780c */ /* 0x000fe40003f05270 */
[----:B------:R2:W-:Y:S01]  /*2a70*/  UTMALDG.2D [UR8], [UR16], desc[UR14] ;  /* 0x00000e08100075b4 */ /* 0x0005e20008009000 */
[----:B------:R-:W-:Y:S05]  /*2a80*/  ISETP.NE.AND P1, PT, R5, RZ, PT ;  /* 0x000000ff0500720c */ /* 0x000fea0003f25270 */
[----:B------:R2:W-:Y:S01]  /*2a90*/  UTMALDG.2D [UR4], [UR12], desc[UR14] ;  /* 0x00000e040c0075b4 */ /* 0x0005e20008009000 */
[----:B------:R3:W-:Y:S02]  /*2aa0*/  SYNCS.ARRIVE.TRANS64 RZ, [R4+URZ], R14 ;  /* 0x0000000e04ff79a7 */ /* 0x0007e400080000ff */
[----:B---3--:R-:W-:Y:S04]  /*2ab0*/  SEL R14, RZ, 0x1, P1 ;  /* 0x00000001ff0e7807 */ /* 0x008fe80000800000 */
[----:B------:R-:W-:Y:S01]  /*2ac0*/  LOP3.LUT R14, R24, R14, RZ, 0x3c, !PT ;  /* 0x0000000e180e7212 */ /* 0x000fe200078e3cff */
[----:B--2---:R-:W-:Y:S06]  /*2ad0*/  @P0 BRA `(.L_x_41) ;  /* 0xfffffff400700947 */ /* 0x004fec000383ffff */
[----:B------:R-:W-:-:S13]  /*2ae0*/  ISETP.NE.AND P0, PT, R11, R8, PT ;  /* 0x000000080b00720c */ /* 0x000fda0003f05270 */
[----:B------:R-:W-:Y:S05]  /*2af0*/  @!P0 EXIT ;  /* 0x000000000000894d */ /* 0x000fea0003800000 */
[----:B------:R-:W-:-:S05]  /*2b00*/  IADD3 R11, PT, PT, R11, 0x1, RZ ;  /* 0x000000010b0b7810 */ /* 0x000fca0007ffe0ff */
[----:B------:R-:W-:Y:S01]  /*2b10*/  IMAD R0, R11, 0x84, R9 ;  /* 0x000000840b007824 */ /* 0x000fe200078e0209 */
[----:B------:R-:W-:Y:S06]  /*2b20*/  BRA `(.L_x_42) ;  /* 0xfffffff000f47947 */ /* 0x000fec000383ffff */
.L_x_23:
[----:B------:R-:W-:-:S04]  /*2b30*/  LOP3.LUT R0, R4, 0xfffffffc, RZ, 0xc0, !PT ;  /* 0xfffffffc04007812 */ /* 0x000fc800078ec0ff */
[----:B------:R-:W-:-:S13]  /*2b40*/  ISETP.NE.AND P0, PT, R0, 0x4, PT ;  /* 0x000000040000780c */ /* 0x000fda0003f05270 */
[----:B-1----:R-:W-:Y:S05]  /*2b50*/  @P0 EXIT ;  /* 0x000000000000094d */ /* 0x002fea0003800000 */
[----:B------:R-:W1:Y:S01]  /*2b60*/  S2R R0, SR_CgaCtaId ;  /* 0x0000000000007919 */ /* 0x000e620000008800 */
[----:B------:R-:W-:-:S04]  /*2b70*/  MOV R2, 0x400 ;  /* 0x0000040000027802 */ /* 0x000fc80000000f00 */
[----:B-1----:R-:W-:-:S05]  /*2b80*/  LEA R0, R0, R2, 0x18 ;  /* 0x0000000200007211 */ /* 0x002fca00078ec0ff */
[----:B------:R-:W1:Y:S02]  /*2b90*/  LDS R2, [R0+0x344b0] ;  /* 0x0344b00000027984 */ /* 0x000e640000000800 */
[----:B-1----:R-:W-:-:S13]  /*2ba0*/  ISETP.NE.AND P0, PT, R2, RZ, PT ;  /* 0x000000ff0200720c */ /* 0x002fda0003f05270 */
[----:B------:R-:W-:Y:S05]  /*2bb0*/  @!P0 BRA `(.L_x_43) ;  /* 0x0000000000048947 */ /* 0x000fea0003800000 */
[----:B------:R-:W-:Y:S05]  /*2bc0*/  BPT.TRAP 0x1 ;  /* 0x000000040000795c */ /* 0x000fea0000300000 */
.L_x_43:
[----:B------:R-:W1:Y:S01]  /*2bd0*/  S2UR UR4, SR_CTAID.X ;  /* 0x00000000000479c3 */ /* 0x000e620000002500 */
[----:B------:R-:W-:Y:S02]  /*2be0*/  IADD3 R3, PT, PT, R4, -0x4, RZ ;  /* 0xfffffffc04037810 */ /* 0x000fe40007ffe0ff */
[----:B-1----:R-:W-:-:S13]  /*2bf0*/  ISETP.LE.U32.AND P0, PT, R23, UR4, PT ;  /* 0x0000000417007c0c */ /* 0x002fda000bf03070 */
[----:B------:R-:W-:Y:S05]  /*2c00*/  @P0 BRA `(.L_x_44) ;  /* 0x0000001400600947 */ /* 0x000fea0003800000 */
[----:B------:R-:W-:Y:S02]  /*2c10*/  IMAD.U32 R34, RZ, RZ, UR4 ;  /* 0x00000004ff227e24 */ /* 0x000fe4000f8e00ff */
[----:B------:R-:W-:Y:S02]  /*2c20*/  IMAD.SHL.U32 R32, R21, 0x10, RZ ;  /* 0x0000001015207824 */ /* 0x000fe400078e00ff */
[----:B------:R-:W-:Y:S01]  /*2c30*/  IMAD R33, R3, 0x20, R21 ;  /* 0x0000002003217824 */ /* 0x000fe200078e0215 */
[----:B------:R-:W-:Y:S01]  /*2c40*/  LOP3.LUT R2, RZ, R34, RZ, 0x33, !PT ;  /* 0x00000022ff027212 */ /* 0x000fe200078e33ff */
[----:B------:R-:W-:Y:S01]  /*2c50*/  IMAD.MOV.U32 R22, RZ, RZ, RZ ;  /* 0x000000ffff167224 */ /* 0x000fe200078e00ff */
[----:B------:R-:W-:Y:S01]  /*2c60*/  LOP3.LUT R32, R32, 0x70, RZ, 0xc0, !PT ;  /* 0x0000007020207812 */ /* 0x000fe200078ec0ff */
[----:B------:R-:W-:Y:S01]  /*2c70*/  IMAD.MOV.U32 R21, RZ, RZ, -0x1 ;  /* 0xffffffffff157424 */ /* 0x000fe200078e00ff */
[----:B------:R-:W-:Y:S01]  /*2c80*/  PRMT R24, R34, 0x7610, R24 ;  /* 0x0000761022187816 */ /* 0x000fe20000000018 */
[----:B------:R-:W-:Y:S01]  /*2c90*/  IMAD.IADD R23, R23, 0x1, R2 ;  /* 0x0000000117177824 */ /* 0x000fe200078e0202 */
[C---:B------:R-:W-:Y:S01]  /*2ca0*/  LOP3.LUT R31, R32.reuse, 0x10, RZ, 0x3c, !PT ;  /* 0x00000010201f7812 */ /* 0x040fe200078e3cff */
[----:B------:R-:W-:Y:S01]  /*2cb0*/  IMAD.SHL.U32 R33, R33, 0x80, RZ ;  /* 0x0000008021217824 */ /* 0x000fe200078e00ff */
[C---:B------:R-:W-:Y:S01]  /*2cc0*/  LOP3.LUT R30, R32.reuse, 0x20, RZ, 0x3c, !PT ;  /* 0x00000020201e7812 */ /* 0x040fe200078e3cff */
[----:B------:R-:W-:Y:S01]  /*2cd0*/  IMAD.HI.U32 R23, R23, 0x3e0f83e1, RZ ;  /* 0x3e0f83e117177827 */ /* 0x000fe200078e00ff */
[----:B------:R-:W-:-:S02]  /*2ce0*/  LOP3.LUT R29, R32, 0x30, RZ, 0x3c, !PT ;  /* 0x00000030201d7812 */ /* 0x000fc400078e3cff */
[C---:B------:R-:W-:Y:S02]  /*2cf0*/  LOP3.LUT R28, R32.reuse, 0x40, RZ, 0x3c, !PT ;  /* 0x00000040201c7812 */ /* 0x040fe400078e3cff */
[----:B------:R-:W-:Y:S02]  /*2d00*/  SHF.R.U32.HI R23, RZ, 0x5, R23 ;  /* 0x00000005ff177819 */ /* 0x000fe40000011617 */
[C---:B------:R-:W-:Y:S02]  /*2d10*/  LOP3.LUT R27, R32.reuse, 0x50, RZ, 0x3c, !PT ;  /* 0x00000050201b7812 */ /* 0x040fe400078e3cff */
[C---:B------:R-:W-:Y:S01]  /*2d20*/  LOP3.LUT R26, R32.reuse, 0x60, RZ, 0x3c, !PT ;  /* 0x00000060201a7812 */ /* 0x040fe200078e3cff */
[----:B------:R-:W-:Y:S01]  /*2d30*/  IMAD.MOV R23, RZ, RZ, -R23 ;  /* 0x000000ffff177224 */ /* 0x000fe200078e0a17 */
[----:B------:R-:W-:-:S07]  /*2d40*/  LOP3.LUT R25, R32, 0x70, RZ, 0x3c, !PT ;  /* 0x0000007020197812 */ /* 0x000fce00078e3cff */
.L_x_55:
[----:B------:R-:W-:Y:S01]  /*2d50*/  IMAD.HI.U32 R41, R34, -0x45d1745d, RZ ;  /* 0xba2e8ba322297827 */ /* 0x000fe200078e00ff */
[----:B------:R-:W-:Y:S05]  /*2d60*/  YIELD ;  /* 0x0000000000007946 */ /* 0x000fea0003800000 */
[----:B------:R-:W-:Y:S01]  /*2d70*/  SHF.R.U32.HI R41, RZ, 0x8, R41 ;  /* 0x00000008ff297819 */ /* 0x000fe20000011629 */
[----:B------:R-:W-:Y:S01]  /*2d80*/  VIADD R23, R23, 0x1 ;  /* 0x0000000117177836 */ /* 0x000fe20000000000 */
[----:B------:R-:W-:Y:S01]  /*2d90*/  ISETP.NE.AND P2, PT, R3, RZ, PT ;  /* 0x000000ff0300720c */ /* 0x000fe20003f45270 */
[----:B------:R-:W-:Y:S01]  /*2da0*/  VIADD R21, R21, 0x1 ;  /* 0x0000000115157836 */ /* 0x000fe20000000000 */
[C---:B-1----:R-:W-:Y:S01]  /*2db0*/  PRMT R2, R41.reuse, 0x9910, RZ ;  /* 0x0000991029027816 */ /* 0x042fe200000000ff */
[----:B------:R-:W-:Y:S01]  /*2dc0*/  IMAD R44, R41, -0x10, R20 ;  /* 0xfffffff0292c7824 */ /* 0x000fe200078e0214 */
[----:B------:R-:W-:-:S03]  /*2dd0*/  ISETP.NE.AND P0, PT, R23, 0x1, PT ;  /* 0x000000011700780c */ /* 0x000fc60003f05270 */
[----:B------:R-:W-:Y:S01]  /*2de0*/  IMAD R2, R2, 0x160, RZ ;  /* 0x0000016002027824 */ /* 0x000fe200078e02ff */
[----:B------:R-:W-:-:S03]  /*2df0*/  VIMNMX.U32 R44, PT, PT, R44, 0x10, PT ;  /* 0x000000102c2c7848 */ /* 0x000fc60003fe0000 */
[----:B------:R-:W-:Y:S01]  /*2e00*/  IMAD.MOV R43, RZ, RZ, -R2 ;  /* 0x000000ffff2b7224 */ /* 0x000fe200078e0a02 */
[----:B------:R-:W-:Y:S01]  /*2e10*/  MOV R2, 0x2e70 ;  /* 0x00002e7000027802 */ /* 0x000fe20000000f00 */
[----:B------:R-:W-:-:S03]  /*2e20*/  IMAD.MOV.U32 R10, RZ, RZ, R44 ;  /* 0x000000ffff0a7224 */ /* 0x000fc600078e002c */
[----:B------:R-:W-:-:S05]  /*2e30*/  PRMT R43, R43, 0x7710, RZ ;  /* 0x000077102b2b7816 */ /* 0x000fca00000000ff */
[----:B------:R-:W-:-:S05]  /*2e40*/  IMAD.IADD R43, R43, 0x1, R24 ;  /* 0x000000012b2b7824 */ /* 0x000fca00078e0218 */
[----:B------:R-:W-:Y:S02]  /*2e50*/  LOP3.LUT R6, R43, 0xffff, RZ, 0xc0, !PT ;  /* 0x0000ffff2b067812 */ /* 0x000fe400078ec0ff */
[----:B------:R-:W-:Y:S05]  /*2e60*/  CALL.REL.NOINC `($__internal_3_$__cuda_sm20_div_u16) ;  /* 0x0000001800947944 */ /* 0x000fea0003c00000 */
[C---:B------:R-:W-:Y:S01]  /*2e70*/  IMAD.SHL.U32 R2, R21.reuse, 0x8, RZ ;  /* 0x0000000815027824 */ /* 0x040fe200078e00ff */
[----:B------:R-:W-:Y:S02]  /*2e80*/  SHF.R.U32.HI R4, RZ, 0x1, R21 ;  /* 0x00000001ff047819 */ /* 0x000fe40000011615 */
[----:B------:R-:W-:Y:S02]  /*2e90*/  LOP3.LUT R35, R21, 0x1, RZ, 0xc0, !PT ;  /* 0x0000000115237812 */ /* 0x000fe400078ec0ff */
[----:B------:R-:W-:Y:S02]  /*2ea0*/  LOP3.LUT R2, R2, 0x8, RZ, 0xc0, !PT ;  /* 0x0000000802027812 */ /* 0x000fe400078ec0ff */
[----:B------:R-:W-:Y:S01]  /*2eb0*/  LOP3.LUT R4, R4, 0x1, RZ, 0xc0, !PT ;  /* 0x0000000104047812 */ /* 0x000fe200078ec0ff */
[----:B------:R-:W-:Y:S02]  /*2ec0*/  IMAD R35, R35, 0xc0, RZ ;  /* 0x000000c023237824 */ /* 0x000fe400078e02ff */
[----:B------:R-:W-:-:S02]  /*2ed0*/  IMAD.IADD R2, R0, 0x1, R2 ;  /* 0x0000000100027824 */ /* 0x000fc400078e0202 */
[----:B------:R-:W-:-:S04]  /*2ee0*/  IMAD.U32 R4, R4, -0x80000000, RZ ;  /* 0x8000000004047824 */ /* 0x000fc800078e00ff */
[----:B------:R-:W1:Y:S02]  /*2ef0*/  SYNCS.PHASECHK.TRANS64.TRYWAIT P1, [R2+URZ+0x34490], R4 ;  /* 0x03449004020075a7 */ /* 0x000e6400080211ff */
[----:B-1----:R-:W-:Y:S05]  /*2f00*/  @!P1 BRA `(.L_x_45) ;  /* 0x0000001800309947 */ /* 0x002fea0003800000 */
.L_x_78:
[----:B------:R-:W-:Y:S01]  /*2f10*/  NOP ;  /* 0x0000000000007918 */ /* 0x000fe20000000000 */
[----:B------:R-:W-:Y:S05]  /*2f20*/  @P2 BRA `(.L_x_46) ;  /* 0x0000000000042947 */ /* 0x000fea0003800000 */
[----:B------:R-:W-:-:S04]  /*2f30*/  DEPBAR.LE SB0, 0x1 ;  /* 0x000080400000791a */ /* 0x000fc80000000000 */
.L_x_46:
[----:B------:R-:W-:Y:S05]  /*2f40*/  WARPSYNC.ALL ;  /* 0x0000000000007948 */ /* 0x000fea0003800000 */
[----:B------:R-:W-:Y:S01]  /*2f50*/  NOP ;  /* 0x0000000000007918 */ /* 0x000fe20000000000 */
[----:B------:R-:W-:Y:S01]  /*2f60*/  BAR.SYNC.DEFER_BLOCKING 0x8, 0x80 ;  /* 0x0202000000007b1d */ /* 0x000fe20000010000 */
[C---:B------:R-:W-:Y:S01]  /*2f70*/  R2UR UR5, R35.reuse ;  /* 0x00000000230572ca */ /* 0x040fe200000e0000 */
[----:B------:R-:W-:Y:S01]  /*2f80*/  IMAD R42, R22, 0x4000, R33 ;  /* 0x00004000162a7824 */ /* 0x000fe200078e0221 */
[----:B------:R-:W-:Y:S02]  /*2f90*/  R2UR UR4, R35 ;  /* 0x00000000230472ca */ /* 0x000fe400000e0000 */
[----:B------:R-:W-:-:S02]  /*2fa0*/  PRMT R44, R44, 0x9910, RZ ;  /* 0x000099102c2c7816 */ /* 0x000fc400000000ff */
[----:B------:R-:W-:-:S07]  /*2fb0*/  ISETP.NE.AND P1, PT, R3, RZ, PT ;  /* 0x000000ff0300720c */ /* 0x000fce0003f25270 */
[----:B------:R-:W2:Y:S01]  /*2fc0*/  LDTM.x8 R12, tmem[UR5] ;  /* 0x00000005000c79ee */ /* 0x000ea200081c0000 */
[C---:B------:R-:W-:Y:S01]  /*2fd0*/  R2UR UR5, R35.reuse ;  /* 0x00000000230572ca */ /* 0x040fe200000e0000 */
[----:B------:R-:W-:Y:S01]  /*2fe0*/  NOP ;  /* 0x0000000000007918 */ /* 0x000fe20000000000 */
[----:B-12---:R-:W1:Y:S01]  /*2ff0*/  LDTM.x8 R4, tmem[UR4+0x8] ;  /* 0x00000804000479ee */ /* 0x006e6200081c0000 */
[----:B------:R-:W-:Y:S02]  /*3000*/  R2UR UR4, R35 ;  /* 0x00000000230472ca */ /* 0x000fe400000e0000 */
[----:B------:R-:W-:Y:S02]  /*3010*/  F2FP.BF16.F32.PACK_AB R12, R13, R12 ;  /* 0x0000000c0d0c723e */ /* 0x000fe400000010ff */
[----:B------:R-:W-:Y:S02]  /*3020*/  F2FP.BF16.F32.PACK_AB R13, R15, R14 ;  /* 0x0000000e0f0d723e */ /* 0x000fe400000010ff */
[----:B------:R-:W-:-:S02]  /*3030*/  F2FP.BF16.F32.PACK_AB R14, R17, R16 ;  /* 0x00000010110e723e */ /* 0x000fc400000010ff */
[----:B------:R-:W-:Y:S02]  /*3040*/  F2FP.BF16.F32.PACK_AB R15, R19, R18 ;  /* 0x00000012130f723e */ /* 0x000fe400000010ff */
[----:B------:R-:W-:Y:S02]  /*3050*/  IADD3 R16, PT, PT, R0, R42, R32 ;  /* 0x0000002a00107210 */ /* 0x000fe40007ffe020 */
[----:B-1----:R-:W-:Y:S02]  /*3060*/  F2FP.BF16.F32.PACK_AB R4, R5, R4 ;  /* 0x000000040504723e */ /* 0x002fe400000010ff */
[----:B------:R-:W-:Y:S01]  /*3070*/  F2FP.BF16.F32.PACK_AB R5, R7, R6 ;  /* 0x000000060705723e */ /* 0x000fe200000010ff */
[----:B------:R1:W-:Y:S01]  /*3080*/  STS.128 [R16], R12 ;  /* 0x0000000c10007388 */ /* 0x0003e20000000c00 */
[----:B------:R-:W-:Y:S01]  /*3090*/  F2FP.BF16.F32.PACK_AB R6, R9, R8 ;  /* 0x000000080906723e */ /* 0x000fe200000010ff */
[----:B------:R-:W-:Y:S01]  /*30a0*/  NOP ;  /* 0x0000000000007918 */ /* 0x000fe20000000000 */
[----:B------:R-:W-:-:S02]  /*30b0*/  F2FP.BF16.F32.PACK_AB R7, R11, R10 ;  /* 0x0000000a0b07723e */ /* 0x000fc400000010ff */
[----:B------:R-:W-:-:S05]  /*30c0*/  IADD3 R8, PT, PT, R0, R42, R31 ;  /* 0x0000002a00087210 */ /* 0x000fca0007ffe01f */
[----:B------:R2:W-:Y:S01]  /*30d0*/  STS.128 [R8], R4 ;  /* 0x0000000408007388 */ /* 0x0005e20000000c00 */
[----:B-1----:R-:W2:Y:S01]  /*30e0*/  LDTM.x8 R12, tmem[UR5+0x10] ;  /* 0x00001005000c79ee */ /* 0x002ea200081c0000 */
[----:B------:R-:W-:Y:S01]  /*30f0*/  NOP ;  /* 0x0000000000007918 */ /* 0x000fe20000000000 */
[C---:B------:R-:W-:Y:S01]  /*3100*/  R2UR UR5, R35.reuse ;  /* 0x00000000230572ca */ /* 0x040fe200000e0000 */
[----:B--2---:R-:W1:Y:S01]  /*3110*/  LDTM.x8 R4, tmem[UR4+0x18] ;  /* 0x00001804000479ee */ /* 0x004e6200081c0000 */
        /* <DEDUP_REMOVED lines=23> */
[----:B-1----:R-:W-:Y:S02]  /*3290*/  F2FP.BF16.F32.PACK_AB R36, R5, R4 ;  /* 0x000000040524723e */ /* 0x002fe400000010ff */
[C---:B------:R-:W-:Y:S02]  /*32a0*/  IADD3 R4, PT, PT, R0.reuse, R42, R28 ;  /* 0x0000002a00047210 */ /* 0x040fe40007ffe01c */
[----:B------:R-:W-:Y:S02]  /*32b0*/  F2FP.BF16.F32.PACK_AB R37, R7, R6 ;  /* 0x000000060725723e */ /* 0x000fe400000010ff */
[----:B------:R-:W-:Y:S01]  /*32c0*/  F2FP.BF16.F32.PACK_AB R38, R9, R8 ;  /* 0x000000080926723e */ /* 0x000fe200000010ff */
[----:B------:R1:W-:Y:S01]  /*32d0*/  STS.128 [R4], R12 ;  /* 0x0000000c04007388 */ /* 0x0003e20000000c00 */
[----:B------:R-:W-:Y:S01]  /*32e0*/  F2FP.BF16.F32.PACK_AB R39, R11, R10 ;  /* 0x0000000a0b27723e */ /* 0x000fe200000010ff */
[----:B------:R-:W-:Y:S01]  /*32f0*/  NOP ;  /* 0x0000000000007918 */ /* 0x000fe20000000000 */
[----:B------:R-:W-:-:S05]  /*3300*/  IADD3 R5, PT, PT, R0, R42, R27 ;  /* 0x0000002a00057210 */ /* 0x000fca0007ffe01b */
[----:B------:R2:W-:Y:S01]  /*3310*/  STS.128 [R5], R36 ;  /* 0x0000002405007388 */ /* 0x0005e20000000c00 */
[----:B-1----:R-:W2:Y:S01]  /*3320*/  LDTM.x8 R12, tmem[UR5+0x30] ;  /* 0x00003005000c79ee */ /* 0x002ea200081c0000 */
[----:B------:R-:W-:Y:S01]  /*3330*/  NOP ;  /* 0x0000000000007918 */ /* 0x000fe20000000000 */
[----:B--2---:R-:W1:Y:S01]  /*3340*/  LDTM.x8 R4, tmem[UR4+0x38] ;  /* 0x00003804000479ee */ /* 0x004e6200081c0000 */
[----:B------:R-:W-:Y:S01]  /*3350*/  PRMT R36, R40, 0x9910, RZ ;  /* 0x0000991028247816 */ /* 0x000fe200000000ff */
[----:B------:R-:W-:-:S04]  /*3360*/  IMAD.MOV.U32 R37, RZ, RZ, R44 ;  /* 0x000000ffff257224 */ /* 0x000fc800078e002c */
[----:B------:R-:W-:Y:S01]  /*3370*/  IMAD R36, R36, R37, RZ ;  /* 0x0000002524247224 */ /* 0x000fe200078e02ff */
[----:B------:R-:W-:-:S03]  /*3380*/  LOP3.LUT R37, R40, 0xffff, RZ, 0xc0, !PT ;  /* 0x0000ffff28257812 */ /* 0x000fc600078ec0ff */
[----:B------:R-:W-:Y:S02]  /*3390*/  IMAD.MOV R36, RZ, RZ, -R36 ;  /* 0x000000ffff247224 */ /* 0x000fe400078e0a24 */
[----:B------:R-:W-:-:S03]  /*33a0*/  IMAD R37, R37, 0xc0, RZ ;  /* 0x000000c025257824 */ /* 0x000fc600078e02ff */
[----:B------:R-:W-:Y:S02]  /*33b0*/  PRMT R36, R36, 0x7710, RZ ;  /* 0x0000771024247816 */ /* 0x000fe400000000ff */
[----:B------:R-:W-:Y:S02]  /*33c0*/  F2FP.BF16.F32.PACK_AB R12, R13, R12 ;  /* 0x0000000c0d0c723e */ /* 0x000fe400000010ff */
[----:B------:R-:W-:Y:S01]  /*33d0*/  F2FP.BF16.F32.PACK_AB R13, R15, R14 ;  /* 0x0000000e0f0d723e */ /* 0x000fe200000010ff */
[----:B------:R-:W-:Y:S01]  /*33e0*/  IMAD.IADD R43, R43, 0x1, R36 ;  /* 0x000000012b2b7824 */ /* 0x000fe200078e0224 */
[----:B------:R-:W-:Y:S02]  /*33f0*/  F2FP.BF16.F32.PACK_AB R14, R17, R16 ;  /* 0x00000010110e723e */ /* 0x000fe400000010ff */
[----:B------:R-:W-:Y:S02]  /*3400*/  F2FP.BF16.F32.PACK_AB R15, R19, R18 ;  /* 0x00000012130f723e */ /* 0x000fe400000010ff */
[----:B-1----:R-:W-:-:S02]  /*3410*/  F2FP.BF16.F32.PACK_AB R4, R5, R4 ;  /* 0x000000040504723e */ /* 0x002fc400000010ff */
[----:B------:R-:W-:Y:S02]  /*3420*/  F2FP.BF16.F32.PACK_AB R5, R7, R6 ;  /* 0x000000060705723e */ /* 0x000fe400000010ff */
[----:B------:R-:W-:Y:S02]  /*3430*/  F2FP.BF16.F32.PACK_AB R6, R9, R8 ;  /* 0x000000080906723e */ /* 0x000fe400000010ff */
[C---:B------:R-:W-:Y:S02]  /*3440*/  IADD3 R8, PT, PT, R0.reuse, R42, R26 ;  /* 0x0000002a00087210 */ /* 0x040fe40007ffe01a */
[----:B------:R-:W-:Y:S02]  /*3450*/  F2FP.BF16.F32.PACK_AB R7, R11, R10 ;  /* 0x0000000a0b07723e */ /* 0x000fe400000010ff */
[----:B------:R-:W-:Y:S01]  /*3460*/  IADD3 R42, PT, PT, R0, R42, R25 ;  /* 0x0000002a002a7210 */ /* 0x000fe20007ffe019 */
[----:B------:R1:W-:Y:S01]  /*3470*/  STS.128 [R8], R12 ;  /* 0x0000000c08007388 */ /* 0x0003e20000000c00 */
[----:B------:R-:W-:Y:S01]  /*3480*/  NOP ;  /* 0x0000000000007918 */ /* 0x000fe20000000000 */
[----:B------:R-:W-:-:S02]  /*3490*/  LOP3.LUT R43, R43, 0xffff, RZ, 0xc0, !PT ;  /* 0x0000ffff2b2b7812 */ /* 0x000fc400078ec0ff */
[----:B------:R1:W-:Y:S03]  /*34a0*/  STS.128 [R42], R4 ;  /* 0x000000042a007388 */ /* 0x0003e60000000c00 */
[----:B------:R-:W-:Y:S01]  /*34b0*/  IMAD R38, R41, 0x10, R43 ;  /* 0x0000001029267824 */ /* 0x000fe200078e022b */
[----:B------:R2:W-:Y:S06]  /*34c0*/  MEMBAR.ALL.CTA ;  /* 0x0000000000007992 */ /* 0x0005ec0000008000 */
[----:B--2---:R-:W2:Y:S01]  /*34d0*/  FENCE.VIEW.ASYNC.S ;  /* 0x00000000000073c6 */ /* 0x004ea20000000000 */
[----:B------:R-:W-:Y:S01]  /*34e0*/  IMAD.SHL.U32 R38, R38, 0x80, RZ ;  /* 0x0000008026267824 */ /* 0x000fe200078e00ff */
[----:B--2---:R-:W-:Y:S06]  /*34f0*/  BAR.SYNC.DEFER_BLOCKING 0x8, 0x80 ;  /* 0x0202000000007b1d */ /* 0x004fec0000010000 */
[----:B------:R-:W-:Y:S05]  /*3500*/  @P1 BRA `(.L_x_47) ;  /* 0x0000000000381947 */ /* 0x000fea0003800000 */
[----:B------:R-:W-:Y:S01]  /*3510*/  ELECT P2, URZ, PT ;  /* 0x0000000000ff782f */ /* 0x000fe20003840000 */
[----:B------:R-:W-:-:S12]  /*3520*/  BSSY.RECONVERGENT B0, `(.L_x_47) ;  /* 0x000000c000007945 */ /* 0x000fd80003800200 */
[----:B------:R-:W-:Y:S05]  /*3530*/  @!P2 BRA `(.L_x_48) ;  /* 0x000000000028a947 */ /* 0x000fea0003800000 */
[----:B------:R-:W2:Y:S01]  /*3540*/  LDCU.64 UR8, c[0x0][0x348] ;  /* 0x00006900ff0877ac */ /* 0x000ea20008000a00 */
[----:B------:R-:W-:Y:S02]  /*3550*/  R2UR UR7, R22 ;  /* 0x00000000160772ca */ /* 0x000fe400000e0000 */
[----:B------:R-:W-:Y:S02]  /*3560*/  R2UR UR4, R0 ;  /* 0x00000000000472ca */ /* 0x000fe400000e0000 */
[----:B------:R-:W-:Y:S02]  /*3570*/  R2UR UR5, R37 ;  /* 0x00000000250572ca */ /* 0x000fe400000e0000 */
[----:B------:R-:W-:-:S09]  /*3580*/  R2UR UR6, R38 ;  /* 0x00000000260672ca */ /* 0x000fd200000e0000 */
[----:B------:R-:W-:Y:S02]  /*3590*/  ULEA UR4, UR7, UR4, 0xe ;  /* 0x0000000407047291 */ /* 0x000fe4000f8e70ff */
[----:B--2---:R-:W-:-:S04]  /*35a0*/  UIADD3 UR8, UP0, UPT, UR8, 0x240, URZ ;  /* 0x0000024008087890 */ /* 0x004fc8000ff1e0ff */
[----:B------:R-:W-:-:S09]  /*35b0*/  UIADD3.X UR9, UPT, UPT, URZ, UR9, URZ, UP0, !UPT ;  /* 0x00000009ff097290 */ /* 0x000fd200087fe4ff */
[----:B------:R2:W-:Y:S02]  /*35c0*/  UTMASTG.2D [UR4], [UR8] ;  /* 0x00000004080073b5 */ /* 0x0005e40008008000 */
[----:B--2---:R0:W-:Y:S02]  /*35d0*/  UTMACMDFLUSH ;  /* 0x00000000000079b7 */ /* 0x0041e40000000000 */
.L_x_48:
[----:B------:R-:W-:Y:S05]  /*35e0*/  BSYNC.RECONVERGENT B0 ;  /* 0x0000000000007941 */ /* 0x000fea0003800200 */
.L_x_47:
[----:B------:R-:W-:Y:S05]  /*35f0*/  @P1 BRA `(.L_x_49) ;  /* 0x0000000000041947 */ /* 0x000fea0003800000 */
[----:B------:R-:W-:-:S04]  /*3600*/  DEPBAR.LE SB0, 0x1 ;  /* 0x000080400000791a */ /* 0x000fc80000000000 */
.L_x_49:
[----:B------:R-:W-:Y:S01]  /*3610*/  BAR.SYNC.DEFER_BLOCKING 0x8, 0x80 ;  /* 0x0202000000007b1d */ /* 0x000fe20000010000 */
[C---:B------:R-:W-:Y:S02]  /*3620*/  R2UR UR5, R35.reuse ;  /* 0x00000000230572ca */ /* 0x040fe400000e0000 */
[----:B------:R-:W-:Y:S02]  /*3630*/  R2UR UR4, R35 ;  /* 0x00000000230472ca */ /* 0x000fe400000e0000 */
[----:B------:R-:W-:-:S04]  /*3640*/  LOP3.LUT R36, R22, 0x1, RZ, 0xc0, !PT ;  /* 0x0000000116247812 */ /* 0x000fc800078ec0ff */
[----:B------:R-:W-:-:S05]  /*3650*/  LOP3.LUT R22, R36, 0x1, RZ, 0x3c, !PT ;  /* 0x0000000124167812 */ /* 0x000fca00078e3cff */
[----:B-1----:R-:W1:Y:S01]  /*3660*/  LDTM.x8 R12, tmem[UR5+0x40] ;  /* 0x00004005000c79ee */ /* 0x002e6200081c0000 */
[----:B------:R-:W-:Y:S01]  /*3670*/  IMAD R39, R22, 0x4000, R33 ;  /* 0x0000400016277824 */ /* 0x000fe200078e0221 */
[----:B------:R-:W-:Y:S01]  /*3680*/  NOP ;  /* 0x0000000000007918 */ /* 0x000fe20000000000 */
[----:B-1----:R-:W1:Y:S01]  /*3690*/  LDTM.x8 R4, tmem[UR4+0x48] ;  /* 0x00004804000479ee */ /* 0x002e6200081c0000 */
[----:B------:R-:W-:Y:S02]  /*36a0*/  F2FP.BF16.F32.PACK_AB R12, R13, R12 ;  /* 0x0000000c0d0c723e */ /* 0x000fe400000010ff */
[----:B------:R-:W-:Y:S02]  /*36b0*/  F2FP.BF16.F32.PACK_AB R13, R15, R14 ;  /* 0x0000000e0f0d723e */ /* 0x000fe400000010ff */
[----:B------:R-:W-:Y:S02]  /*36c0*/  F2FP.BF16.F32.PACK_AB R14, R17, R16 ;  /* 0x00000010110e723e */ /* 0x000fe400000010ff */
[----:B------:R-:W-:-:S02]  /*36d0*/  F2FP.BF16.F32.PACK_AB R15, R19, R18 ;  /* 0x00000012130f723e */ /* 0x000fc400000010ff */
[CC--:B------:R-:W-:Y:S02]  /*36e0*/  IADD3 R16, PT, PT, R0.reuse, R39.reuse, R32 ;  /* 0x0000002700107210 */ /* 0x0c0fe40007ffe020 */
[----:B-1----:R-:W-:Y:S02]  /*36f0*/  F2FP.BF16.F32.PACK_AB R4, R5, R4 ;  /* 0x000000040504723e */ /* 0x002fe400000010ff */
[----:B------:R-:W-:Y:S01]  /*3700*/  F2FP.BF16.F32.PACK_AB R5, R7, R6 ;  /* 0x000000060705723e */ /* 0x000fe200000010ff */
[----:B------:R1:W-:Y:S01]  /*3710*/  STS.128 [R16], R12 ;  /* 0x0000000c10007388 */ /* 0x0003e20000000c00 */
[----:B------:R-:W-:Y:S01]  /*3720*/  F2FP.BF16.F32.PACK_AB R6, R9, R8 ;  /* 0x000000080906723e */ /* 0x000fe200000010ff */
[----:B------:R-:W-:Y:S01]  /*3730*/  NOP ;  /* 0x0000000000007918 */ /* 0x000fe20000000000 */
[----:B------:R-:W-:Y:S02]  /*3740*/  F2FP.BF16.F32.PACK_AB R7, R11, R10 ;  /* 0x0000000a0b07723e */ /* 0x000fe400000010ff */
[----:B------:R-:W-:-:S05]  /*3750*/  IADD3 R8, PT, PT, R0, R39, R31 ;  /* 0x0000002700087210 */ /* 0x000fca0007ffe01f */
[----:B------:R2:W-:Y:S01]  /*3760*/  STS.128 [R8], R4 ;  /* 0x0000000408007388 */ /* 0x0005e20000000c00 */
[----:B-1----:R-:W2:Y:S01]  /*3770*/  LDTM.x8 R12, tmem[UR5+0x50] ;  /* 0x00005005000c79ee */ /* 0x002ea200081c0000 */
[----:B------:R-:W-:Y:S01]  /*3780*/  NOP ;  /* 0x0000000000007918 */ /* 0x000fe20000000000 */
[----:B--2---:R-:W1:Y:S01]  /*3790*/  LDTM.x8 R4, tmem[UR4+0x58] ;  /* 0x00005804000479ee */ /* 0x004e6200081c0000 */
        /* <DEDUP_REMOVED lines=36> */
[----:B-1----:R-:W-:Y:S02]  /*39e0*/  F2FP.BF16.F32.PACK_AB R4, R5, R4 ;  /* 0x000000040504723e */ /* 0x002fe400000010ff */
[----:B------:R-:W-:Y:S02]  /*39f0*/  F2FP.BF16.F32.PACK_AB R5, R7, R6 ;  /* 0x000000060705723e */ /* 0x000fe400000010ff */
[----:B------:R-:W-:Y:S02]  /*3a00*/  F2FP.BF16.F32.PACK_AB R6, R9, R8 ;  /* 0x000000080906723e */ /* 0x000fe400000010ff */
[CC--:B------:R-:W-:Y:S02]  /*3a10*/  IADD3 R8, PT, PT, R0.reuse, R39.reuse, R26 ;  /* 0x0000002700087210 */ /* 0x0c0fe40007ffe01a */
[----:B------:R-:W-:Y:S02]  /*3a20*/  F2FP.BF16.F32.PACK_AB R7, R11, R10 ;  /* 0x0000000a0b07723e */ /* 0x000fe400000010ff */
[----:B------:R-:W-:Y:S01]  /*3a30*/  IADD3 R39, PT, PT, R0, R39, R25 ;  /* 0x0000002700277210 */ /* 0x000fe20007ffe019 */
[----:B------:R1:W-:Y:S01]  /*3a40*/  STS.128 [R8], R40 ;  /* 0x0000002808007388 */ /* 0x0003e20000000c00 */
[----:B------:R-:W-:-:S03]  /*3a50*/  NOP ;  /* 0x0000000000007918 */ /* 0x000fc60000000000 */
[----:B------:R1:W-:Y:S01]  /*3a60*/  STS.128 [R39], R4 ;  /* 0x0000000427007388 */ /* 0x0003e20000000c00 */
[----:B------:R2:W-:Y:S06]  /*3a70*/  MEMBAR.ALL.CTA ;  /* 0x0000000000007992 */ /* 0x0005ec0000008000 */
[----:B--2---:R-:W2:Y:S02]  /*3a80*/  FENCE.VIEW.ASYNC.S ;  /* 0x00000000000073c6 */ /* 0x004ea40000000000 */
        /* <DEDUP_REMOVED lines=11> */
[----:B--2---:R-:W-:Y:S02]  /*3b40*/  UIADD3 UR8, UP0, UPT, UR8, 0x240, URZ ;  /* 0x0000024008087890 */ /* 0x004fe4000ff1e0ff */
[----:B------:R-:W-:Y:S02]  /*3b50*/  UIADD3 UR5, UPT, UPT, UR5, 0x40, URZ ;  /* 0x0000004005057890 */ /* 0x000fe4000fffe0ff */
[----:B------:R-:W-:-:S09]  /*3b60*/  UIADD3.X UR9, UPT, UPT, URZ, UR9, URZ, UP0, !UPT ;  /* 0x00000009ff097290 */ /* 0x000fd200087fe4ff */
[----:B------:R2:W-:Y:S02]  /*3b70*/  UTMASTG.2D [UR4], [UR8] ;  /* 0x00000004080073b5 */ /* 0x0005e40008008000 */
[----:B--2---:R0:W-:Y:S02]  /*3b80*/  UTMACMDFLUSH ;  /* 0x00000000000079b7 */ /* 0x0041e40000000000 */
.L_x_52:
[----:B------:R-:W-:Y:S05]  /*3b90*/  BSYNC.RECONVERGENT B0 ;  /* 0x0000000000007941 */ /* 0x000fea0003800200 */
.L_x_51:
[----:B------:R-:W-:-:S04]  /*3ba0*/  DEPBAR.LE SB0, 0x1 ;  /* 0x000080400000791a */ /* 0x000fc80000000000 */
.L_x_50:
[----:B------:R-:W-:Y:S01]  /*3bb0*/  BAR.SYNC.DEFER_BLOCKING 0x8, 0x80 ;  /* 0x0202000000007b1d */ /* 0x000fe20000010000 */
[C---:B------:R-:W-:Y:S01]  /*3bc0*/  R2UR UR5, R35.reuse ;  /* 0x00000000230572ca */ /* 0x040fe200000e0000 */
[----:B-1----:R-:W-:Y:S01]  /*3bd0*/  IMAD R39, R36, 0x4000, R33 ;  /* 0x0000400024277824 */ /* 0x002fe200078e0221 */
[----:B------:R-:W-:Y:S01]  /*3be0*/  R2UR UR4, R35 ;  /* 0x00000000230472ca */ /* 0x000fe200000e0000 */
[----:B------:R-:W-:-:S05]  /*3bf0*/  VIADD R2, R2, 0x344a0 ;  /* 0x000344a002027836 */ /* 0x000fca0000000000 */
[----:B------:R-:W-:-:S05]  /*3c00*/  PRMT R2, RZ, 0x654, R2 ;  /* 0x00000654ff027816 */ /* 0x000fca0000000002 */
[----:B------:R-:W1:Y:S01]  /*3c10*/  LDTM.x8 R12, tmem[UR5+0x80] ;  /* 0x00008005000c79ee */ /* 0x000e6200081c0000 */
[----:B------:R-:W-:Y:S01]  /*3c20*/  NOP ;  /* 0x0000000000007918 */ /* 0x000fe20000000000 */
[----:B-1----:R-:W1:Y:S01]  /*3c30*/  LDTM.x8 R4, tmem[UR4+0x88] ;  /* 0x00008804000479ee */ /* 0x002e6200081c0000 */
[----:B------:R-:W-:Y:S02]  /*3c40*/  F2FP.BF16.F32.PACK_AB R12, R13, R12 ;  /* 0x0000000c0d0c723e */ /* 0x000fe400000010ff */
[----:B------:R-:W-:Y:S02]  /*3c50*/  F2FP.BF16.F32.PACK_AB R13, R15, R14 ;  /* 0x0000000e0f0d723e */ /* 0x000fe400000010ff */
[----:B------:R-:W-:Y:S02]  /*3c60*/  F2FP.BF16.F32.PACK_AB R14, R17, R16 ;  /* 0x00000010110e723e */ /* 0x000fe400000010ff */
[----:B------:R-:W-:Y:S02]  /*3c70*/  F2FP.BF16.F32.PACK_AB R15, R19, R18 ;  /* 0x00000012130f723e */ /* 0x000fe400000010ff */
[----:B------:R-:W-:-:S02]  /*3c80*/  IADD3 R16, PT, PT, R0, R39, R32 ;  /* 0x0000002700107210 */ /* 0x000fc40007ffe020 */
        /* <DEDUP_REMOVED lines=56> */
[----:B------:R-:W-:Y:S01]  /*4010*/  NOP ;  /* 0x0000000000007918 */ /* 0x000fe20000000000 */
[----:B------:R1:W-:Y:S01]  /*4020*/  SYNCS.ARRIVE.TRANS64.RED.A1T0 RZ, [R2+URZ], RZ ;  /* 0x000000ff02ff79a7 */ /* 0x0003e200081004ff */
        /* <DEDUP_REMOVED lines=18> */
.L_x_54:
[----:B------:R-:W-:Y:S05]  /*4150*/  BSYNC.RECONVERGENT B0 ;  /* 0x0000000000007941 */ /* 0x000fea0003800200 */
.L_x_53:
[----:B------:R-:W-:Y:S02]  /*4160*/  IADD3 R24, PT, PT, R24, 0x84, RZ ;  /* 0x0000008418187810 */ /* 0x000fe40007ffe0ff */
[----:B------:R-:W-:Y:S01]  /*4170*/  IADD3 R34, PT, PT, R34, 0x84, RZ ;  /* 0x0000008422227810 */ /* 0x000fe20007ffe0ff */
[----:B------:R-:W-:Y:S06]  /*4180*/  @P0 BRA `(.L_x_55) ;  /* 0xffffffe800f00947 */ /* 0x000fec000383ffff */
.L_x_44:
[----:B------:R-:W-:-:S13]  /*4190*/  ISETP.NE.AND P0, PT, R3, 0x3, PT ;  /* 0x000000030300780c */ /* 0x000fda0003f05270 */
[----:B------:R-:W-:Y:S05]  /*41a0*/  @P0 EXIT ;  /* 0x000000000000094d */ /* 0x000fea0003800000 */
[----:B------:R-:W-:Y:S05]  /*41b0*/  WARPSYNC.ALL ;  /* 0x0000000000007948 */ /* 0x000fea0003800000 */
[----:B------:R-:W-:Y:S01]  /*41c0*/  NOP ;  /* 0x0000000000007918 */ /* 0x000fe20000000000 */
[----:B------:R-:W2:Y:S01]  /*41d0*/  S2UR UR5, SR_CgaCtaId ;  /* 0x00000000000579c3 */ /* 0x000ea20000008800 */
[----:B------:R-:W-:Y:S02]  /*41e0*/  UMOV UR4, 0x50 ;  /* 0x0000005000047882 */ /* 0x000fe40000000000 */
[----:B--2---:R-:W-:-:S09]  /*41f0*/  ULEA UR5, UR5, UR4, 0x18 ;  /* 0x0000000405057291 */ /* 0x004fd2000f8ec0ff */
[----:B-1----:R-:W1:Y:S02]  /*4200*/  LDS R2, [UR5] ;  /* 0x00000005ff027984 */ /* 0x002e640008000800 */
[----:B-1----:R-:W-:-:S04]  /*4210*/  LOP3.LUT R0, R2, 0xffff, RZ, 0xc0, !PT ;  /* 0x0000ffff02007812 */ /* 0x002fc800078ec0ff */
[----:B------:R-:W-:-:S13]  /*4220*/  ISETP.NE.AND P0, PT, R0, 0xffff, PT ;  /* 0x0000ffff0000780c */ /* 0x000fda0003f05270 */
[----:B------:R-:W-:Y:S05]  /*4230*/  @P0 BRA `(.L_x_56) ;  /* 0x0000000000480947 */ /* 0x000fea0003800000 */
[----:B------:R-:W-:-:S04]  /*4240*/  SHF.R.U32.HI R0, RZ, 0x10, R2 ;  /* 0x00000010ff007819 */ /* 0x000fc80000011602 */
[----:B------:R-:W-:-:S04]  /*4250*/  LOP3.LUT R0, R0, 0x1, RZ, 0xc0, !PT ;  /* 0x0000000100007812 */ /* 0x000fc800078ec0ff */
[----:B------:R-:W-:-:S13]  /*4260*/  ISETP.NE.AND P0, PT, R0, 0x1, PT ;  /* 0x000000010000780c */ /* 0x000fda0003f05270 */
[----:B------:R-:W-:Y:S05]  /*4270*/  @P0 BRA `(.L_x_57) ;  /* 0x00000000002c0947 */ /* 0x000fea0003800000 */
[----:B------:R-:W1:Y:S01]  /*4280*/  S2R R0, SR_LANEID ;  /* 0x0000000000007919 */ /* 0x000e620000000000 */
[----:B------:R-:W-:Y:S01]  /*4290*/  IMAD.MOV.U32 R2, RZ, RZ, -0x20000 ;  /* 0xfffe0000ff027424 */ /* 0x000fe200078e00ff */
[----:B------:R-:W-:Y:S02]  /*42a0*/  VOTEU.ANY UR6, UPT, PT ;  /* 0x0000000000067886 */ /* 0x000fe400038e0100 */
[----:B------:R-:W-:Y:S01]  /*42b0*/  UFLO.U32 UR6, UR6 ;  /* 0x00000006000672bd */ /* 0x000fe200080e0000 */
[----:B------:R-:W2:Y:S05]  /*42c0*/  REDUX UR4, R2 ;  /* 0x00000000020473c4 */ /* 0x000eaa0000000000 */
[----:B-1----:R-:W-:-:S02]  /*42d0*/  ISETP.EQ.U32.AND P0, PT, R0, UR6, PT ;  /* 0x0000000600007c0c */ /* 0x002fc4000bf02070 */
[----:B--2---:R-:W-:Y:S01]  /*42e0*/  MOV R0, UR4 ;  /* 0x0000000400007c02 */ /* 0x004fe20008000f00 */
[----:B------:R-:W-:-:S05]  /*42f0*/  UMOV UR4, 0xfffe0000 ;  /* 0xfffe000000047882 */ /* 0x000fca0000000000 */
[----:B------:R1:W-:Y:S05]  /*4300*/  UTCATOMSWS.AND URZ, UR4 ;  /* 0x0000000400ff79e3 */ /* 0x0003ea0008000000 */
[----:B------:R1:W-:Y:S01]  /*4310*/  @P0 ATOMS.AND RZ, [UR5], R0 ;  /* 0x00000000ffff098c */ /* 0x0003e2000a800005 */
[----:B------:R-:W-:Y:S05]  /*4320*/  BRA `(.L_x_58) ;  /* 0x0000000000147947 */ /* 0x000fea0003800000 */
.L_x_57:
[----:B------:R-:W-:Y:S02]  /*4330*/  MOV R2, 0x4350 ;  /* 0x0000435000027802 */ /* 0x000fe40000000f00 */
[----:B------:R-:W-:Y:S05]  /*4340*/  CALL.REL.NOINC `($__internal_0_$__cuda_sm10x_tcgen05_guardrail_trap_col_being_dealloced_not_returned_by_alloc) ;  /* 0x0000000400387944 */ /* 0x000fea0003c00000 */
[----:B------:R-:W-:Y:S05]  /*4350*/  BRA `(.L_x_58) ;  /* 0x0000000000087947 */ /* 0x000fea0003800000 */
.L_x_56:
[----:B------:R-:W-:Y:S02]  /*4360*/  MOV R2, 0x4380 ;  /* 0x0000438000027802 */ /* 0x000fe40000000f00 */
[----:B------:R-:W-:Y:S05]  /*4370*/  CALL.REL.NOINC `($__internal_2_$__cuda_sm10x_tcgen05_guardrail_trap_unallocated_columns_being_dealloced) ;  /* 0x0000000400447944 */ /* 0x000fea0003c00000 */
.L_x_58:
[----:B------:R-:W-:Y:S01]  /*4380*/  NOP ;  /* 0x0000000000007918 */ /* 0x000fe20000000000 */
[----:B-1----:R-:W-:Y:S05]  /*4390*/  EXIT ;  /* 0x000000000000794d */ /* 0x002fea0003800000 */
.L_x_13:
[----:B------:R-:W-:-:S07]  /*43a0*/  MOV R7, R6 ;  /* 0x0000000600077202 */ /* 0x000fce0000000f00 */
.L_x_59:
[----:B-1----:R1:W2:Y:S02]  /*43b0*/  SYNCS.PHASECHK.TRANS64.TRYWAIT P0, [R3+URZ], R7 ;  /* 0x00000007030075a7 */ /* 0x0022a400080011ff */
[----:B--2---:R-:W-:Y:S05]  /*43c0*/  @!P0 NANOSLEEP.SYNCS 0x989680 ;  /* 0x009896800000895d */ /* 0x004fea0003900000 */
[----:B------:R-:W2:Y:S02]  /*43d0*/  @!P0 SYNCS.PHASECHK.TRANS64 P0, [R3+URZ], R7 ;  /* 0x00000007030085a7 */ /* 0x000ea400080010ff */
[----:B--2---:R-:W-:Y:S05]  /*43e0*/  @!P0 BRA `(.L_x_59) ;  /* 0xfffffffc00f08947 */ /* 0x004fea000383ffff */
[----:B------:R-:W-:Y:S05]  /*43f0*/  BRA `(.L_x_12) ;  /* 0xffffffc000e47947 */ /* 0x000fea000383ffff */
.L_x_16:
[----:B------:R-:W-:-:S07]  /*4400*/  MOV R3, R2 ;  /* 0x0000000200037202 */ /* 0x000fce0000000f00 */
.L_x_60:
[----:B-1----:R1:W2:Y:S02]  /*4410*/  SYNCS.PHASECHK.TRANS64.TRYWAIT P0, [R6+URZ], R3 ;  /* 0x00000003060075a7 */ /* 0x0022a400080011ff */
[----:B--2---:R-:W-:Y:S05]  /*4420*/  @!P0 NANOSLEEP.SYNCS 0x989680 ;  /* 0x009896800000895d */ /* 0x004fea0003900000 */
[----:B------:R-:W2:Y:S02]  /*4430*/  @!P0 SYNCS.PHASECHK.TRANS64 P0, [R6+URZ], R3 ;  /* 0x00000003060085a7 */ /* 0x000ea400080010ff */
[----:B--2---:R-:W-:Y:S05]  /*4440*/  @!P0 BRA `(.L_x_60) ;  /* 0xfffffffc00f08947 */ /* 0x004fea000383ffff */
[----:B------:R-:W-:Y:S05]  /*4450*/  BRA `(.L_x_15) ;  /* 0xffffffc4004c7947 */ /* 0x000fea000383ffff */
.L_x_24:
[----:B------:R-:W-:-:S07]  /*4460*/  MOV R5, R4 ;  /* 0x0000000400057202 */ /* 0x000fce0000000f00 */
.L_x_61:
[----:B-1----:R1:W2:Y:S02]  /*4470*/  SYNCS.PHASECHK.TRANS64.TRYWAIT P0, [R2+URZ+0x34400], R5 ;  /* 0x03440005020075a7 */ /* 0x0022a400080011ff */
[----:B--2---:R-:W-:Y:S05]  /*4480*/  @!P0 NANOSLEEP.SYNCS 0x989680 ;  /* 0x009896800000895d */ /* 0x004fea0003900000 */
[----:B------:R-:W2:Y:S02]  /*4490*/  @!P0 SYNCS.PHASECHK.TRANS64 P0, [R2+URZ+0x34400], R5 ;  /* 0x03440005020085a7 */ /* 0x000ea400080010ff */
[----:B--2---:R-:W-:Y:S05]  /*44a0*/  @!P0 BRA `(.L_x_61) ;  /* 0xfffffffc00f08947 */ /* 0x004fea000383ffff */
[----:B------:R-:W-:Y:S05]  /*44b0*/  BRA `(.L_x_62) ;  /* 0xffffffc800847947 */ /* 0x000fea000383ffff */
.L_x_29:
[----:B------:R-:W-:Y:S02]  /*44c0*/  MOV R8, UR10 ;  /* 0x0000000a00087c02 */ /* 0x000fe40008000f00 */
[----:B------:R-:W-:Y:S02]  /*44d0*/  MOV R9, UR10 ;  /* 0x0000000a00097c02 */ /* 0x000fe40008000f00 */
[----:B------:R-:W-:-:S07]  /*44e0*/  MOV R4, UR8 ;  /* 0x0000000800047c02 */ /* 0x000fce0008000f00 */
.L_x_63:
[----:B-1----:R1:W2:Y:S02]  /*44f0*/  SYNCS.PHASECHK.TRANS64.TRYWAIT P1, [R4+URZ+0x344a0], R9 ;  /* 0x0344a009040075a7 */ /* 0x0022a400080211ff */
[----:B--2---:R-:W-:Y:S05]  /*4500*/  @!P1 NANOSLEEP.SYNCS 0x989680 ;  /* 0x009896800000995d */ /* 0x004fea0003900000 */
[----:B------:R-:W2:Y:S02]  /*4510*/  @!P1 SYNCS.PHASECHK.TRANS64 P1, [R4+URZ+0x344a0], R9 ;  /* 0x0344a009040095a7 */ /* 0x000ea400080210ff */
[----:B--2---:R-:W-:Y:S05]  /*4520*/  @!P1 BRA `(.L_x_63) ;  /* 0xfffffffc00f09947 */ /* 0x004fea000383ffff */
[----:B------:R-:W-:Y:S05]  /*4530*/  BRA `(.L_x_64) ;  /* 0xffffffd000207947 */ /* 0x000fea000383ffff */
.L_x_30:
[----:B------:R-:W-:Y:S02]  /*4540*/  MOV R5, UR11 ;  /* 0x0000000b00057c02 */ /* 0x000fe40008000f00 */
[----:B------:R-:W-:Y:S07]  /*4550*/  MOV R8, R9 ;  /* 0x0000000900087202 */ /* 0x000fee0000000f00 */
.L_x_65:
[----:B-1----:R1:W2:Y:S02]  /*4560*/  SYNCS.PHASECHK.TRANS64.TRYWAIT P1, [R5+URZ+0x34460], R9 ;  /* 0x03446009050075a7 */ /* 0x0022a400080211ff */
[----:B--2---:R-:W-:Y:S05]  /*4570*/  @!P1 NANOSLEEP.SYNCS 0x989680 ;  /* 0x009896800000995d */ /* 0x004fea0003900000 */
[----:B------:R-:W2:Y:S02]  /*4580*/  @!P1 SYNCS.PHASECHK.TRANS64 P1, [R5+URZ+0x34460], R9 ;  /* 0x03446009050095a7 */ /* 0x000ea400080210ff */
[----:B--2---:R-:W-:Y:S05]  /*4590*/  @!P1 BRA `(.L_x_65) ;  /* 0xfffffffc00f09947 */ /* 0x004fea000383ffff */
[----:B------:R-:W-:Y:S05]  /*45a0*/  BRA `(.L_x_66) ;  /* 0xffffffd000247947 */ /* 0x000fea000383ffff */
.L_x_32:
[----:B------:R-:W-:Y:S02]  /*45b0*/  MOV R5, UR14 ;  /* 0x0000000e00057c02 */ /* 0x000fe40008000f00 */
[----:B------:R-:W-:Y:S07]  /*45c0*/  MOV R8, R9 ;  /* 0x0000000900087202 */ /* 0x000fee0000000f00 */
.L_x_67:
[----:B-1----:R1:W2:Y:S02]  /*45d0*/  SYNCS.PHASECHK.TRANS64.TRYWAIT P1, [R5+URZ+0x34460], R9 ;  /* 0x03446009050075a7 */ /* 0x0022a400080211ff */
[----:B--2---:R-:W-:Y:S05]  /*45e0*/  @!P1 NANOSLEEP.SYNCS 0x989680 ;  /* 0x009896800000995d */ /* 0x004fea0003900000 */
[----:B------:R-:W2:Y:S02]  /*45f0*/  @!P1 SYNCS.PHASECHK.TRANS64 P1, [R5+URZ+0x34460], R9 ;  /* 0x03446009050095a7 */ /* 0x000ea400080210ff */
[----:B--2---:R-:W-:Y:S05]  /*4600*/  @!P1 BRA `(.L_x_67) ;  /* 0xfffffffc00f09947 */ /* 0x004fea000383ffff */
[----:B------:R-:W-:Y:S05]  /*4610*/  BRA `(.L_x_68) ;  /* 0xffffffd400007947 */ /* 0x000fea000383ffff */
.L_x_37:
[-C--:B------:R-:W-:Y:S02]  /*4620*/  MOV R18, R6.reuse ;  /* 0x0000000600127202 */ /* 0x080fe40000000f00 */
[----:B------:R-:W-:Y:S07]  /*4630*/  MOV R19, R6 ;  /* 0x0000000600137202 */ /* 0x000fee0000000f00 */
.L_x_69:
[----:B-1----:R1:W2:Y:S02]  /*4640*/  SYNCS.PHASECHK.TRANS64.TRYWAIT P0, [R21+URZ+0x30], R19 ;  /* 0x00003013150075a7 */ /* 0x0022a400080011ff */
[----:B--2---:R-:W-:Y:S05]  /*4650*/  @!P0 NANOSLEEP.SYNCS 0x989680 ;  /* 0x009896800000895d */ /* 0x004fea0003900000 */
[----:B------:R-:W2:Y:S02]  /*4660*/  @!P0 SYNCS.PHASECHK.TRANS64 P0, [R21+URZ+0x30], R19 ;  /* 0x00003013150085a7 */ /* 0x000ea400080010ff */
[----:B--2---:R-:W-:Y:S05]  /*4670*/  @!P0 BRA `(.L_x_69) ;  /* 0xfffffffc00f08947 */ /* 0x004fea000383ffff */
[----:B------:R-:W-:Y:S05]  /*4680*/  BRA `(.L_x_70) ;  /* 0xffffffd800a47947 */ /* 0x000fea000383ffff */
.L_x_38:
[----:B------:R-:W-:Y:S07]  /*4690*/  MOV R25, R24 ;  /* 0x0000001800197202 */ /* 0x000fee0000000f00 */
.L_x_71:
[----:B-1----:R1:W2:Y:S02]  /*46a0*/  SYNCS.PHASECHK.TRANS64.TRYWAIT P0, [R6+URZ+0x30], R25 ;  /* 0x00003019060075a7 */ /* 0x0022a400080011ff */
[----:B--2---:R-:W-:Y:S05]  /*46b0*/  @!P0 NANOSLEEP.SYNCS 0x989680 ;  /* 0x009896800000895d */ /* 0x004fea0003900000 */
[----:B------:R-:W2:Y:S02]  /*46c0*/  @!P0 SYNCS.PHASECHK.TRANS64 P0, [R6+URZ+0x30], R25 ;  /* 0x00003019060085a7 */ /* 0x000ea400080010ff */
[----:B--2---:R-:W-:Y:S05]  /*46d0*/  @!P0 BRA `(.L_x_71) ;  /* 0xfffffffc00f08947 */ /* 0x004fea000383ffff */
[----:B------:R-:W-:Y:S05]  /*46e0*/  BRA `(.L_x_72) ;  /* 0xffffffdc00847947 */ /* 0x000fea000383ffff */
.L_x_39:
[-C--:B------:R-:W-:Y:S02]  /*46f0*/  MOV R28, R25.reuse ;  /* 0x00000019001c7202 */ /* 0x080fe40000000f00 */
[----:B------:R-:W-:Y:S07]  /*4700*/  MOV R29, R25 ;  /* 0x00000019001d7202 */ /* 0x000fee0000000f00 */
.L_x_73:
[----:B-1----:R1:W2:Y:S02]  /*4710*/  SYNCS.PHASECHK.TRANS64.TRYWAIT P1, [R21+URZ+0x30], R29 ;  /* 0x0000301d150075a7 */ /* 0x0022a400080211ff */
[----:B--2---:R-:W-:Y:S05]  /*4720*/  @!P1 NANOSLEEP.SYNCS 0x989680 ;  /* 0x009896800000995d */ /* 0x004fea0003900000 */
[----:B------:R-:W2:Y:S02]  /*4730*/  @!P1 SYNCS.PHASECHK.TRANS64 P1, [R21+URZ+0x30], R29 ;  /* 0x0000301d150095a7 */ /* 0x000ea400080210ff */
[----:B--2---:R-:W-:Y:S05]  /*4740*/  @!P1 BRA `(.L_x_73) ;  /* 0xfffffffc00f09947 */ /* 0x004fea000383ffff */
[----:B------:R-:W-:Y:S05]  /*4750*/  BRA `(.L_x_74) ;  /* 0xffffffdc00f87947 */ /* 0x000fea000383ffff */
.L_x_40:
[-C--:B------:R-:W-:Y:S02]  /*4760*/  MOV R26, R3.reuse ;  /* 0x00000003001a7202 */ /* 0x080fe40000000f00 */
[----:B------:R-:W-:Y:S07]  /*4770*/  MOV R27, R3 ;  /* 0x00000003001b7202 */ /* 0x000fee0000000f00 */
.L_x_75:
[----:B-1----:R1:W2:Y:S02]  /*4780*/  SYNCS.PHASECHK.TRANS64.TRYWAIT P0, [R4+URZ+0x30], R27 ;  /* 0x0000301b040075a7 */ /* 0x0022a400080011ff */
[----:B--2---:R-:W-:Y:S05]  /*4790*/  @!P0 NANOSLEEP.SYNCS 0x989680 ;  /* 0x009896800000895d */ /* 0x004fea0003900000 */
[----:B------:R-:W2:Y:S02]  /*47a0*/  @!P0 SYNCS.PHASECHK.TRANS64 P0, [R4+URZ+0x30], R27 ;  /* 0x0000301b040085a7 */ /* 0x000ea400080010ff */
[----:B--2---:R-:W-:Y:S05]  /*47b0*/  @!P0 BRA `(.L_x_75) ;  /* 0xfffffffc00f08947 */ /* 0x004fea000383ffff */
[----:B------:R-:W-:Y:S05]  /*47c0*/  BRA `(.L_x_76) ;  /* 0xffffffe000487947 */ /* 0x000fea000383ffff */
.L_x_45:
[----:B------:R-:W-:-:S07]  /*47d0*/  MOV R5, R4 ;  /* 0x0000000400057202 */ /* 0x000fce0000000f00 */
.L_x_77:
[----:B-1----:R1:W2:Y:S02]  /*47e0*/  SYNCS.PHASECHK.TRANS64.TRYWAIT P1, [R2+URZ+0x34490], R5 ;  /* 0x03449005020075a7 */ /* 0x0022a400080211ff */
[----:B--2---:R-:W-:Y:S05]  /*47f0*/  @!P1 NANOSLEEP.SYNCS 0x989680 ;  /* 0x009896800000995d */ /* 0x004fea0003900000 */
[----:B------:R-:W2:Y:S02]  /*4800*/  @!P1 SYNCS.PHASECHK.TRANS64 P1, [R2+URZ+0x34490], R5 ;  /* 0x03449005020095a7 */ /* 0x000ea400080210ff */
[----:B--2---:R-:W-:Y:S05]  /*4810*/  @!P1 BRA `(.L_x_77) ;  /* 0xfffffffc00f09947 */ /* 0x004fea000383ffff */
[----:B------:R-:W-:Y:S05]  /*4820*/  BRA `(.L_x_78) ;  /* 0xffffffe400b87947 */ /* 0x000fea000383ffff */
        .weak           $__internal_0_$__cuda_sm10x_tcgen05_guardrail_trap_col_being_dealloced_not_returned_by_alloc
        .type           $__internal_0_$__cuda_sm10x_tcgen05_guardrail_trap_col_being_dealloced_not_returned_by_alloc,@function
        .size           $__internal_0_$__cuda_sm10x_tcgen05_guardrail_trap_col_being_dealloced_not_returned_by_alloc,($__internal_1_$__cuda_sm10x_tcgen05_guardrail_trap_phase_invalid_during_alloc - $__internal_0_$__cuda_sm10x_tcgen05_guardrail_trap_col_being_dealloced_not_returned_by_alloc)
$__internal_0_$__cuda_sm10x_tcgen05_guardrail_trap_col_being_dealloced_not_returned_by_alloc:
[----:B------:R-:W-:Y:S05]  /*4830*/  BPT.TRAP 0x1 ;  /* 0x000000040000795c */ /* 0x000fea0000300000 */
[----:B------:R-:W-:-:S04]  /*4840*/  HFMA2 R3, -RZ, RZ, 0, 0 ;  /* 0x00000000ff037431 */ /* 0x000fc800000001ff */
[----:B------:R-:W-:Y:S05]  /*4850*/  RET.REL.NODEC R2 `(_ZN9deep_gemm24sm100_fp8_gemm_1d1d_implILN4cute4UMMA5MajorE0ELS3_0ELj0ELj4096ELj7168ELj128ELj192ELj128ELj1ELj128ELj128ELj128ELj6ELj128ELj128ELj2ELb0ELj132ELNS_8GemmTypeE0ELb0EN7cutlass10bfloat16_tENS_16EpilogueIdentityEEEvPijjj14CUtensorMap_stS9_S9_S9_S9_) ;  /* 0xffffffb402e87950 */ /* 0x000fea0003c3ffff */
        .weak           $__internal_1_$__cuda_sm10x_tcgen05_guardrail_trap_phase_invalid_during_alloc
        .type           $__internal_1_$__cuda_sm10x_tcgen05_guardrail_trap_phase_invalid_during_alloc,@function
        .size           $__internal_1_$__cuda_sm10x_tcgen05_guardrail_trap_phase_invalid_during_alloc,($__internal_2_$__cuda_sm10x_tcgen05_guardrail_trap_unallocated_columns_being_dealloced - $__internal_1_$__cuda_sm10x_tcgen05_guardrail_trap_phase_invalid_during_alloc)
$__internal_1_$__cuda_sm10x_tcgen05_guardrail_trap_phase_invalid_during_alloc:
[----:B------:R-:W-:Y:S05]  /*4860*/  BPT.TRAP 0x1 ;  /* 0x000000040000795c */ /* 0x000fea0000300000 */
[----:B------:R-:W-:-:S04]  /*4870*/  MOV R3, 0x0 ;  /* 0x0000000000037802 */ /* 0x000fc80000000f00 */
[----:B------:R-:W-:Y:S05]  /*4880*/  RET.REL.NODEC R2 `(_ZN9deep_gemm24sm100_fp8_gemm_1d1d_implILN4cute4UMMA5MajorE0ELS3_0ELj0ELj4096ELj7168ELj128ELj192ELj128ELj1ELj128ELj128ELj128ELj6ELj128ELj128ELj2ELb0ELj132ELNS_8GemmTypeE0ELb0EN7cutlass10bfloat16_tENS_16EpilogueIdentityEEEvPijjj14CUtensorMap_stS9_S9_S9_S9_) ;  /* 0xffffffb402dc7950 */ /* 0x000fea0003c3ffff */
        .weak           $__internal_2_$__cuda_sm10x_tcgen05_guardrail_trap_unallocated_columns_being_dealloced
        .type           $__internal_2_$__cuda_sm10x_tcgen05_guardrail_trap_unallocated_columns_being_dealloced,@function
        .size           $__internal_2_$__cuda_sm10x_tcgen05_guardrail_trap_unallocated_columns_being_dealloced,($__internal_3_$__cuda_sm20_div_u16 - $__internal_2_$__cuda_sm10x_tcgen05_guardrail_trap_unallocated_columns_being_dealloced)
$__internal_2_$__cuda_sm10x_tcgen05_guardrail_trap_unallocated_columns_being_dealloced:
[----:B------:R-:W-:Y:S05]  /*4890*/  BPT.TRAP 0x1 ;  /* 0x000000040000795c */ /* 0x000fea0000300000 */
[----:B------:R-:W-:-:S04]  /*48a0*/  HFMA2 R3, -RZ, RZ, 0, 0 ;  /* 0x00000000ff037431 */ /* 0x000fc800000001ff */
[----:B------:R-:W-:Y:S05]  /*48b0*/  RET.REL.NODEC R2 `(_ZN9deep_gemm24sm100_fp8_gemm_1d1d_implILN4cute4UMMA5MajorE0ELS3_0ELj0ELj4096ELj7168ELj128ELj192ELj128ELj1ELj128ELj128ELj128ELj6ELj128ELj128ELj2ELb0ELj132ELNS_8GemmTypeE0ELb0EN7cutlass10bfloat16_tENS_16EpilogueIdentityEEEvPijjj14CUtensorMap_stS9_S9_S9_S9_) ;  /* 0xffffffb402d07950 */ /* 0x000fea0003c3ffff */
        .weak           $__internal_3_$__cuda_sm20_div_u16
        .type           $__internal_3_$__cuda_sm20_div_u16,@function
        .size           $__internal_3_$__cuda_sm20_div_u16,(.L_x_83 - $__internal_3_$__cuda_sm20_div_u16)
$__internal_3_$__cuda_sm20_div_u16:
[----:B------:R-:W1:Y:S01]  /*48c0*/  I2F.U16 R7, R10 ;  /* 0x0000000a00077306 */ /* 0x000e620000101000 */
[----:B------:R-:W-:-:S07]  /*48d0*/  IMAD.MOV.U32 R4, RZ, RZ, 0x4b800000 ;  /* 0x4b800000ff047424 */ /* 0x000fce00078e00ff */
[----:B------:R-:W-:Y:S01]  /*48e0*/  I2F.U16.RZ R6, R6 ;  /* 0x0000000600067306 */ /* 0x000fe2000010d000 */
[C---:B-1----:R-:W-:Y:S02]  /*48f0*/  FSETP.GEU.AND P1, PT, |R7|.reuse, 1.175494350822287508e-38, PT ;  /* 0x008000000700780b */ /* 0x042fe40003f2e200 */
[----:B------:R-:W-:Y:S02]  /*4900*/  FSETP.GT.AND P3, PT, |R7|, 8.50705917302346158658e+37, PT ;  /* 0x7e8000000700780b */ /* 0x000fe40003f64200 */
[----:B------:R-:W-:Y:S02]  /*4910*/  FSEL R4, R4, 1, !P1 ;  /* 0x3f80000004047808 */ /* 0x000fe40004800000 */
[----:B------:R-:W-:Y:S02]  /*4920*/  ISETP.NE.U32.AND P1, PT, R10, RZ, PT ;  /* 0x000000ff0a00720c */ /* 0x000fe40003f25070 */
[----:B------:R-:W-:-:S05]  /*4930*/  FSEL R4, R4, 0.25, !P3 ;  /* 0x3e80000004047808 */ /* 0x000fca0005800000 */
[----:B------:R-:W-:-:S06]  /*4940*/  FMUL R7, R7, R4 ;  /* 0x0000000407077220 */ /* 0x000fcc0000400000 */
[----:B------:R-:W1:Y:S02]  /*4950*/  MUFU.RCP R7, R7 ;  /* 0x0000000700077308 */ /* 0x000e640000001000 */
[----:B-1----:R-:W-:Y:S01]  /*4960*/  FMUL R4, R4, R7 ;  /* 0x0000000704047220 */ /* 0x002fe20000400000 */
[----:B------:R-:W-:-:S03]  /*4970*/  HFMA2 R7, -RZ, RZ, 0, 0 ;  /* 0x00000000ff077431 */ /* 0x000fc600000001ff */
[----:B------:R-:W-:-:S04]  /*4980*/  VIADD R4, R4, 0x2 ;  /* 0x0000000204047836 */ /* 0x000fc80000000000 */
[----:B------:R-:W-:Y:S01]  /*4990*/  FMUL.RZ R4, R6, R4 ;  /* 0x0000000406047220 */ /* 0x000fe2000040c000 */
[----:B------:R-:W-:-:S03]  /*49a0*/  IMAD.MOV.U32 R6, RZ, RZ, R2 ;  /* 0x000000ffff067224 */ /* 0x000fc600078e0002 */
[----:B------:R-:W1:Y:S02]  /*49b0*/  F2I.U32.TRUNC.NTZ R40, R4 ;  /* 0x0000000400287305 */ /* 0x000e64000020f000 */
[----:B-1----:R-:W-:Y:S02]  /*49c0*/  LOP3.LUT R40, R40, 0xffff, RZ, 0xc0, !PT ;  /* 0x0000ffff28287812 */ /* 0x002fe400078ec0ff */
[----:B------:R-:W-:Y:S01]  /*49d0*/  @!P1 MOV R40, 0xffffffff ;  /* 0xffffffff00289802 */ /* 0x000fe20000000f00 */
[----:B------:R-:W-:Y:S06]  /*49e0*/  RET.REL.NODEC R6 `(_ZN9deep_gemm24sm100_fp8_gemm_1d1d_implILN4cute4UMMA5MajorE0ELS3_0ELj0ELj4096ELj7168ELj128ELj192ELj128ELj1ELj128ELj128ELj128ELj6ELj128ELj128ELj2ELb0ELj132ELNS_8GemmTypeE0ELb0EN7cutlass10bfloat16_tENS_16EpilogueIdentityEEEvPijjj14CUtensorMap_stS9_S9_S9_S9_) ;  /* 0xffffffb406847950 */ /* 0x000fec0003c3ffff */
.L_x_79:
[----:B------:R-:W-:-:S00]  /*49f0*/  BRA `(.L_x_79) ;  /* 0xfffffffc00fc7947 */ /* 0x000fc0000383ffff */
[----:B------:R-:W-:-:S00]  /*4a00*/  NOP ;  /* 0x0000000000007918 */ /* 0x000fc00000000000 */
[----:B------:R-:W-:-:S00]  /*4a10*/  NOP ;  /* 0x0000000000007918 */ /* 0x000fc00000000000 */
[----:B------:R-:W-:-:S00]  /*4a20*/  NOP ;  /* 0x0000000000007918 */ /* 0x000fc00000000000 */
[----:B------:R-:W-:-:S00]  /*4a30*/  NOP ;  /* 0x0000000000007918 */ /* 0x000fc00000000000 */
[----:B------:R-:W-:-:S00]  /*4a40*/  NOP ;  /* 0x0000000000007918 */ /* 0x000fc00000000000 */
[----:B------:R-:W-:-:S00]  /*4a50*/  NOP ;  /* 0x0000000000007918 */ /* 0x000fc00000000000 */
[----:B------:R-:W-:-:S00]  /*4a60*/  NOP ;  /* 0x0000000000007918 */ /* 0x000fc00000000000 */
[----:B------:R-:W-:-:S00]  /*4a70*/  NOP ;  /* 0x0000000000007918 */ /* 0x000fc00000000000 */
.L_x_83:


//--------------------- .nv.shared._ZN9deep_gemm24sm100_fp8_gemm_1d1d_implILN4cute4UMMA5MajorE0ELS3_0ELj0ELj4096ELj7168ELj128ELj192ELj128ELj1ELj128ELj128ELj128ELj6ELj128ELj128ELj2ELb0ELj132ELNS_8GemmTypeE0ELb0EN7cutlass10bfloat16_tENS_16EpilogueIdentityEEEvPijjj14CUtensorMap_stS9_S9_S9_S9_ --------------------------
	.section	.nv.shared._ZN9deep_gemm24sm100_fp8_gemm_1d1d_implILN4cute4UMMA5MajorE0ELS3_0ELj0ELj4096ELj7168ELj128ELj192ELj128ELj1ELj128ELj128ELj128ELj6ELj128ELj128ELj2ELb0ELj132ELNS_8GemmTypeE0ELb0EN7cutlass10bfloat16_tENS_16EpilogueIdentityEEEvPijjj14CUtensorMap_stS9_S9_S9_S9_,"aw",@nobits
	.sectionflags	@""
	.align	1024
	.zero		1024


//--------------------- .nv.shared.reserved.0     --------------------------
	.section	.nv.shared.reserved.0,"aw",@nobits
	.align	8
	.weak		__nv_reservedSMEM_offset_0_alias
	.size		__nv_reservedSMEM_offset_0_alias, 0, 64
	.other		__nv_reservedSMEM_offset_0_alias,@"STO_CUDA_RESERVED_SHARED STV_DEFAULT"
__nv_reservedSMEM_offset_0_alias:
	.zero		0
.nv.shared.reserved.0:
	.zero		64
	.weak		__nv_reservedSMEM_allocation_phase
	.type		__nv_reservedSMEM_allocation_phase,@object
	.size		__nv_reservedSMEM_allocation_phase,(.L_0 - __nv_reservedSMEM_allocation_phase)
__nv_reservedSMEM_allocation_phase:
	.zero		1
.L_0:
	.zero		7
	.weak		__nv_reservedSMEM_devtool_atexit_pc
	.type		__nv_reservedSMEM_devtool_atexit_pc,@object
	.size		__nv_reservedSMEM_devtool_atexit_pc,(__nv_reservedSMEM_allocation_mask - __nv_reservedSMEM_devtool_atexit_pc)
__nv_reservedSMEM_devtool_atexit_pc:
	.zero		8
	.weak		__nv_reservedSMEM_allocation_mask
	.type		__nv_reservedSMEM_allocation_mask,@object
	.size		__nv_reservedSMEM_allocation_mask,(.L_2 - __nv_reservedSMEM_allocation_mask)
__nv_reservedSMEM_allocation_mask:
	.zero		4
.L_2:
	.zero		4
	.weak		__nv_reservedSMEM_tmem_allocation_pipeline_mbarrier
	.type		__nv_reservedSMEM_tmem_allocation_pipeline_mbarrier,@object
	.size		__nv_reservedSMEM_tmem_allocation_pipeline_mbarrier,(__nv_reservedSMEM_tmem_allocation_pipeline_mbarrier_parity - __nv_reservedSMEM_tmem_allocation_pipeline_mbarrier)
__nv_reservedSMEM_tmem_allocation_pipeline_mbarrier:
	.zero		8
	.weak		__nv_reservedSMEM_tmem_allocation_pipeline_mbarrier_parity
	.type		__nv_reservedSMEM_tmem_allocation_pipeline_mbarrier_parity,@object
	.size		__nv_reservedSMEM_tmem_allocation_pipeline_mbarrier_parity,(.L_4 - __nv_reservedSMEM_tmem_allocation_pipeline_mbarrier_parity)
__nv_reservedSMEM_tmem_allocation_pipeline_mbarrier_parity:
	.zero		4
.L_4:


//--------------------- .nv.global                --------------------------
	.section	.nv.global,"aw",@nobits
.nv.global:
	.type		_ZN45_INTERNAL_f71c7945_9_kernel_cu_a82fb699_923674cute1_E,@object
	.size		_ZN45_INTERNAL_f71c7945_9_kernel_cu_a82fb699_923674cute1_E,(_ZN45_INTERNAL_f71c7945_9_kernel_cu_a82fb699_923674cuda3std3__45__cpo6cbeginE - _ZN45_INTERNAL_f71c7945_9_kernel_cu_a82fb699_923674cute1_E)
_ZN45_INTERNAL_f71c7945_9_kernel_cu_a82fb699_923674cute1_E:
	.zero		1
	.type		_ZN45_INTERNAL_f71c7945_9_kernel_cu_a82fb699_923674cuda3std3__45__cpo6cbeginE,@object
	.size		_ZN45_INTERNAL_f71c7945_9_kernel_cu_a82fb699_923674cuda3std3__45__cpo6cbeginE,(_ZN45_INTERNAL_f71c7945_9_kernel_cu_a82fb699_923674cuda3std3__48in_placeE - _ZN45_INTERNAL_f71c7945_9_kernel_cu_a82fb699_923674cuda3std3__45__cpo6cbeginE)
_ZN45_INTERNAL_f71c7945_9_kernel_cu_a82fb699_923674cuda3std3__45__cpo6cbeginE:
	.zero		1
	.type		_ZN45_INTERNAL_f71c7945_9_kernel_cu_a82fb699_923674cuda3std3__48in_placeE,@object
	.size		_ZN45_INTERNAL_f71c7945_9_kernel_cu_a82fb699_923674cuda3std3__48in_placeE,(_ZN45_INTERNAL_f71c7945_9_kernel_cu_a82fb699_923674cuda3std6ranges3__45__cpo9iter_moveE - _ZN45_INTERNAL_f71c7945_9_kernel_cu_a82fb699_923674cuda3std3__48in_placeE)
_ZN45_INTERNAL_f71c7945_9_kernel_cu_a82fb699_923674cuda3std3__48in_placeE:
	.zero		1
	.type		_ZN45_INTERNAL_f71c7945_9_kernel_cu_a82fb699_923674cuda3std6ranges3__45__cpo9iter_moveE,@object
	.size		_ZN45_INTERNAL_f71c7945_9_kernel_cu_a82fb699_923674cuda3std6ranges3__45__cpo9iter_moveE,(_ZN45_INTERNAL_f71c7945_9_kernel_cu_a82fb699_923674cuda3std3__45__cpo5beginE - _ZN45_INTERNAL_f71c7945_9_kernel_cu_a82fb699_923674cuda3std6ranges3__45__cpo9iter_moveE)
_ZN45_INTERNAL_f71c7945_9_kernel_cu_a82fb699_923674cuda3std6ranges3__45__cpo9iter_moveE:
	.zero		1
	.type		_ZN45_INTERNAL_f71c7945_9_kernel_cu_a82fb699_923674cuda3std3__45__cpo5beginE,@object
	.size		_ZN45_INTERNAL_f71c7945_9_kernel_cu_a82fb699_923674cuda3std3__45__cpo5beginE,(_ZN45_INTERNAL_f71c7945_9_kernel_cu_a82fb699_923674cuda3std3__447_GLOBAL__N__f71c7945_9_kernel_cu_a82fb699_923676ignoreE - _ZN45_INTERNAL_f71c7945_9_kernel_cu_a82fb699_923674cuda3std3__45__cpo5beginE)
_ZN45_INTERNAL_f71c7945_9_kernel_cu_a82fb699_923674cuda3std3__45__cpo5beginE:
	.zero		1
	.type		_ZN45_INTERNAL_f71c7945_9_kernel_cu_a82fb699_923674cuda3std3__447_GLOBAL__N__f71c7945_9_kernel_cu_a82fb699_923676ignoreE,@object
	.size		_ZN45_INTERNAL_f71c7945_9_kernel_cu_a82fb699_923674cuda3std3__447_GLOBAL__N__f71c7945_9_kernel_cu_a82fb699_923676ignoreE,(_ZN45_INTERNAL_f71c7945_9_kernel_cu_a82fb699_923674cute7productE - _ZN45_INTERNAL_f71c7945_9_kernel_cu_a82fb699_923674cuda3std3__447_GLOBAL__N__f71c7945_9_kernel_cu_a82fb699_923676ignoreE)
_ZN45_INTERNAL_f71c7945_9_kernel_cu_a82fb699_923674cuda3std3__447_GLOBAL__N__f71c7945_9_kernel_cu_a82fb699_923676ignoreE:
	.zero		1
	.type		_ZN45_INTERNAL_f71c7945_9_kernel_cu_a82fb699_923674cute7productE,@object
	.size		_ZN45_INTERNAL_f71c7945_9_kernel_cu_a82fb699_923674cute7productE,(_ZN45_INTERNAL_f71c7945_9_kernel_cu_a82fb699_923674cuda3std3__45__cpo3endE - _ZN45_INTERNAL_f71c7945_9_kernel_cu_a82fb699_923674cute7productE)
_ZN45_INTERNAL_f71c7945_9_kernel_cu_a82fb699_923674cute7productE:
	.zero		1
	.type		_ZN45_INTERNAL_f71c7945_9_kernel_cu_a82fb699_923674cuda3std3__45__cpo3endE,@object
	.size		_ZN45_INTERNAL_f71c7945_9_kernel_cu_a82fb699_923674cuda3std3__45__cpo3endE,(_ZN45_INTERNAL_f71c7945_9_kernel_cu_a82fb699_923674cuda3std3__419piecewise_constructE - _ZN45_INTERNAL_f71c7945_9_kernel_cu_a82fb699_923674cuda3std3__45__cpo3endE)
_ZN45_INTERNAL_f71c7945_9_kernel_cu_a82fb699_923674cuda3std3__45__cpo3endE:
	.zero		1
	.type		_ZN45_INTERNAL_f71c7945_9_kernel_cu_a82fb699_923674cuda3std3__419piecewise_constructE,@object
	.size		_ZN45_INTERNAL_f71c7945_9_kernel_cu_a82fb699_923674cuda3std3__419piecewise_constructE,(_ZN45_INTERNAL_f71c7945_9_kernel_cu_a82fb699_923674cuda3std3__45__cpo4cendE - _ZN45_INTERNAL_f71c7945_9_kernel_cu_a82fb699_923674cuda3std3__419piecewise_constructE)
_ZN45_INTERNAL_f71c7945_9_kernel_cu_a82fb699_923674cuda3std3__419piecewise_constructE:
	.zero		1
	.type		_ZN45_INTERNAL_f71c7945_9_kernel_cu_a82fb699_923674cuda3std3__45__cpo4cendE,@object
	.size		_ZN45_INTERNAL_f71c7945_9_kernel_cu_a82fb699_923674cuda3std3__45__cpo4cendE,(_ZN45_INTERNAL_f71c7945_9_kernel_cu_a82fb699_923674cuda3std6ranges3__45__cpo4swapE - _ZN45_INTERNAL_f71c7945_9_kernel_cu_a82fb699_923674cuda3std3__45__cpo4cendE)
_ZN45_INTERNAL_f71c7945_9_kernel_cu_a82fb699_923674cuda3std3__45__cpo4cendE:
	.zero		1
	.type		_ZN45_INTERNAL_f71c7945_9_kernel_cu_a82fb699_923674cuda3std6ranges3__45__cpo4swapE,@object
	.size		_ZN45_INTERNAL_f71c7945_9_kernel_cu_a82fb699_923674cuda3std6ranges3__45__cpo4swapE,(.L_12 - _ZN45_INTERNAL_f71c7945_9_kernel_cu_a82fb699_923674cuda3std6ranges3__45__cpo4swapE)
_ZN45_INTERNAL_f71c7945_9_kernel_cu_a82fb699_923674cuda3std6ranges3__45__cpo4swapE:
	.zero		1
.L_12:


//--------------------- .nv.constant0._ZN9deep_gemm24sm100_fp8_gemm_1d1d_implILN4cute4UMMA5MajorE0ELS3_0ELj0ELj4096ELj7168ELj128ELj192ELj128ELj1ELj128ELj128ELj128ELj6ELj128ELj128ELj2ELb0ELj132ELNS_8GemmTypeE0ELb0EN7cutlass10bfloat16_tENS_16EpilogueIdentityEEEvPijjj14CUtensorMap_stS9_S9_S9_S9_ --------------------------
	.section	.nv.constant0._ZN9deep_gemm24sm100_fp8_gemm_1d1d_implILN4cute4UMMA5MajorE0ELS3_0ELj0ELj4096ELj7168ELj128ELj192ELj128ELj1ELj128ELj128ELj128ELj6ELj128ELj128ELj2ELb0ELj132ELNS_8GemmTypeE0ELb0EN7cutlass10bfloat16_tENS_16EpilogueIdentityEEEvPijjj14CUtensorMap_stS9_S9_S9_S9_,"a",@progbits
	.sectionflags	@""
	.align	4
.nv.constant0._ZN9deep_gemm24sm100_fp8_gemm_1d1d_implILN4cute4UMMA5MajorE0ELS3_0ELj0ELj4096ELj7168ELj128ELj192ELj128ELj1ELj128ELj128ELj128ELj6ELj128ELj128ELj2ELb0ELj132ELNS_8GemmTypeE0ELb0EN7cutlass10bfloat16_tENS_16EpilogueIdentityEEEvPijjj14CUtensorMap_stS9_S9_S9_S9_:
	.zero		1600


//--------------------- SYMBOLS --------------------------

	.type		.nv.reservedSmem.offset0,@object
	.size		.nv.reservedSmem.offset0,0x4
	.type		.nv.reservedSmem.cap,@object
	.size		.nv.reservedSmem.cap,0x4
